//
// Generated by NVIDIA NVVM Compiler
//
// Compiler Build ID: CL-36424714
// Cuda compilation tools, release 13.0, V13.0.88
// Based on NVVM 20.0.0
//

.version 9.0
.target sm_100
.address_size 64

	// .globl	_Z20kernel_forward_substPKdRK9CSRMatrixPd

.visible .entry _Z20kernel_forward_substPKdRK9CSRMatrixPd(
	.param .u64 .ptr .align 1 _Z20kernel_forward_substPKdRK9CSRMatrixPd_param_0,
	.param .u64 .ptr .align 1 _Z20kernel_forward_substPKdRK9CSRMatrixPd_param_1,
	.param .u64 .ptr .align 1 _Z20kernel_forward_substPKdRK9CSRMatrixPd_param_2
)
{
	.reg .pred 	%p<13>;
	.reg .b32 	%r<62>;
	.reg .b64 	%rd<99>;
	.reg .b64 	%fd<120>;

	ld.param.u64 	%rd9, [_Z20kernel_forward_substPKdRK9CSRMatrixPd_param_0];
	ld.param.u64 	%rd10, [_Z20kernel_forward_substPKdRK9CSRMatrixPd_param_1];
	ld.param.u64 	%rd11, [_Z20kernel_forward_substPKdRK9CSRMatrixPd_param_2];
	cvta.to.global.u64 	%rd1, %rd11;
	cvta.to.global.u64 	%rd2, %rd10;
	ld.global.u32 	%r1, [%rd2+24];
	setp.lt.s32 	%p1, %r1, 1;
	@%p1 bra 	$L__BB0_17;
	cvta.to.global.u64 	%rd3, %rd9;
	mov.b32 	%r56, 0;
$L__BB0_2:
	ld.global.u64 	%rd12, [%rd2+16];
	cvta.to.global.u64 	%rd13, %rd12;
	mul.wide.u32 	%rd14, %r56, 4;
	add.s64 	%rd15, %rd13, %rd14;
	ld.global.u32 	%r59, [%rd15];
	ld.global.u32 	%r4, [%rd15+4];
	setp.ge.s32 	%p2, %r59, %r4;
	ld.global.u64 	%rd4, [%rd2];
	mov.f64 	%fd119, 0d0000000000000000;
	@%p2 bra 	$L__BB0_16;
	ld.global.u64 	%rd16, [%rd2+8];
	cvta.to.global.u64 	%rd5, %rd16;
	cvta.to.global.u64 	%rd6, %rd4;
	add.s32 	%r21, %r59, 1;
	max.s32 	%r22, %r4, %r21;
	sub.s32 	%r5, %r22, %r59;
	and.b32  	%r6, %r5, 15;
	sub.s32 	%r23, %r59, %r22;
	setp.gt.u32 	%p3, %r23, -16;
	mov.f64 	%fd119, 0d0000000000000000;
	@%p3 bra 	$L__BB0_6;
	and.b32  	%r24, %r5, -16;
	neg.s32 	%r57, %r24;
	mov.f64 	%fd119, 0d0000000000000000;
$L__BB0_5:
	.pragma "nounroll";
	mul.wide.s32 	%rd17, %r59, 4;
	add.s64 	%rd18, %rd5, %rd17;
	mul.wide.s32 	%rd19, %r59, 8;
	add.s64 	%rd20, %rd6, %rd19;
	ld.global.u32 	%r25, [%rd18];
	ld.global.f64 	%fd19, [%rd20];
	mul.wide.s32 	%rd21, %r25, 8;
	add.s64 	%rd22, %rd1, %rd21;
	ld.global.f64 	%fd20, [%rd22];
	fma.rn.f64 	%fd21, %fd19, %fd20, %fd119;
	ld.global.u32 	%r26, [%rd18+4];
	ld.global.f64 	%fd22, [%rd20+8];
	mul.wide.s32 	%rd23, %r26, 8;
	add.s64 	%rd24, %rd1, %rd23;
	ld.global.f64 	%fd23, [%rd24];
	fma.rn.f64 	%fd24, %fd22, %fd23, %fd21;
	ld.global.u32 	%r27, [%rd18+8];
	ld.global.f64 	%fd25, [%rd20+16];
	mul.wide.s32 	%rd25, %r27, 8;
	add.s64 	%rd26, %rd1, %rd25;
	ld.global.f64 	%fd26, [%rd26];
	fma.rn.f64 	%fd27, %fd25, %fd26, %fd24;
	ld.global.u32 	%r28, [%rd18+12];
	ld.global.f64 	%fd28, [%rd20+24];
	mul.wide.s32 	%rd27, %r28, 8;
	add.s64 	%rd28, %rd1, %rd27;
	ld.global.f64 	%fd29, [%rd28];
	fma.rn.f64 	%fd30, %fd28, %fd29, %fd27;
	ld.global.u32 	%r29, [%rd18+16];
	ld.global.f64 	%fd31, [%rd20+32];
	mul.wide.s32 	%rd29, %r29, 8;
	add.s64 	%rd30, %rd1, %rd29;
	ld.global.f64 	%fd32, [%rd30];
	fma.rn.f64 	%fd33, %fd31, %fd32, %fd30;
	ld.global.u32 	%r30, [%rd18+20];
	ld.global.f64 	%fd34, [%rd20+40];
	mul.wide.s32 	%rd31, %r30, 8;
	add.s64 	%rd32, %rd1, %rd31;
	ld.global.f64 	%fd35, [%rd32];
	fma.rn.f64 	%fd36, %fd34, %fd35, %fd33;
	ld.global.u32 	%r31, [%rd18+24];
	ld.global.f64 	%fd37, [%rd20+48];
	mul.wide.s32 	%rd33, %r31, 8;
	add.s64 	%rd34, %rd1, %rd33;
	ld.global.f64 	%fd38, [%rd34];
	fma.rn.f64 	%fd39, %fd37, %fd38, %fd36;
	ld.global.u32 	%r32, [%rd18+28];
	ld.global.f64 	%fd40, [%rd20+56];
	mul.wide.s32 	%rd35, %r32, 8;
	add.s64 	%rd36, %rd1, %rd35;
	ld.global.f64 	%fd41, [%rd36];
	fma.rn.f64 	%fd42, %fd40, %fd41, %fd39;
	ld.global.u32 	%r33, [%rd18+32];
	ld.global.f64 	%fd43, [%rd20+64];
	mul.wide.s32 	%rd37, %r33, 8;
	add.s64 	%rd38, %rd1, %rd37;
	ld.global.f64 	%fd44, [%rd38];
	fma.rn.f64 	%fd45, %fd43, %fd44, %fd42;
	ld.global.u32 	%r34, [%rd18+36];
	ld.global.f64 	%fd46, [%rd20+72];
	mul.wide.s32 	%rd39, %r34, 8;
	add.s64 	%rd40, %rd1, %rd39;
	ld.global.f64 	%fd47, [%rd40];
	fma.rn.f64 	%fd48, %fd46, %fd47, %fd45;
	ld.global.u32 	%r35, [%rd18+40];
	ld.global.f64 	%fd49, [%rd20+80];
	mul.wide.s32 	%rd41, %r35, 8;
	add.s64 	%rd42, %rd1, %rd41;
	ld.global.f64 	%fd50, [%rd42];
	fma.rn.f64 	%fd51, %fd49, %fd50, %fd48;
	ld.global.u32 	%r36, [%rd18+44];
	ld.global.f64 	%fd52, [%rd20+88];
	mul.wide.s32 	%rd43, %r36, 8;
	add.s64 	%rd44, %rd1, %rd43;
	ld.global.f64 	%fd53, [%rd44];
	fma.rn.f64 	%fd54, %fd52, %fd53, %fd51;
	ld.global.u32 	%r37, [%rd18+48];
	ld.global.f64 	%fd55, [%rd20+96];
	mul.wide.s32 	%rd45, %r37, 8;
	add.s64 	%rd46, %rd1, %rd45;
	ld.global.f64 	%fd56, [%rd46];
	fma.rn.f64 	%fd57, %fd55, %fd56, %fd54;
	ld.global.u32 	%r38, [%rd18+52];
	ld.global.f64 	%fd58, [%rd20+104];
	mul.wide.s32 	%rd47, %r38, 8;
	add.s64 	%rd48, %rd1, %rd47;
	ld.global.f64 	%fd59, [%rd48];
	fma.rn.f64 	%fd60, %fd58, %fd59, %fd57;
	ld.global.u32 	%r39, [%rd18+56];
	ld.global.f64 	%fd61, [%rd20+112];
	mul.wide.s32 	%rd49, %r39, 8;
	add.s64 	%rd50, %rd1, %rd49;
	ld.global.f64 	%fd62, [%rd50];
	fma.rn.f64 	%fd63, %fd61, %fd62, %fd60;
	ld.global.u32 	%r40, [%rd18+60];
	ld.global.f64 	%fd64, [%rd20+120];
	mul.wide.s32 	%rd51, %r40, 8;
	add.s64 	%rd52, %rd1, %rd51;
	ld.global.f64 	%fd65, [%rd52];
	fma.rn.f64 	%fd119, %fd64, %fd65, %fd63;
	add.s32 	%r59, %r59, 16;
	add.s32 	%r57, %r57, 16;
	setp.ne.s32 	%p4, %r57, 0;
	@%p4 bra 	$L__BB0_5;
$L__BB0_6:
	setp.eq.s32 	%p5, %r6, 0;
	@%p5 bra 	$L__BB0_16;
	and.b32  	%r13, %r5, 7;
	setp.lt.u32 	%p6, %r6, 8;
	@%p6 bra 	$L__BB0_9;
	mul.wide.s32 	%rd53, %r59, 4;
	add.s64 	%rd54, %rd5, %rd53;
	ld.global.u32 	%r41, [%rd54];
	mul.wide.s32 	%rd55, %r59, 8;
	add.s64 	%rd56, %rd6, %rd55;
	ld.global.f64 	%fd67, [%rd56];
	mul.wide.s32 	%rd57, %r41, 8;
	add.s64 	%rd58, %rd1, %rd57;
	ld.global.f64 	%fd68, [%rd58];
	fma.rn.f64 	%fd69, %fd67, %fd68, %fd119;
	ld.global.u32 	%r42, [%rd54+4];
	ld.global.f64 	%fd70, [%rd56+8];
	mul.wide.s32 	%rd59, %r42, 8;
	add.s64 	%rd60, %rd1, %rd59;
	ld.global.f64 	%fd71, [%rd60];
	fma.rn.f64 	%fd72, %fd70, %fd71, %fd69;
	ld.global.u32 	%r43, [%rd54+8];
	ld.global.f64 	%fd73, [%rd56+16];
	mul.wide.s32 	%rd61, %r43, 8;
	add.s64 	%rd62, %rd1, %rd61;
	ld.global.f64 	%fd74, [%rd62];
	fma.rn.f64 	%fd75, %fd73, %fd74, %fd72;
	ld.global.u32 	%r44, [%rd54+12];
	ld.global.f64 	%fd76, [%rd56+24];
	mul.wide.s32 	%rd63, %r44, 8;
	add.s64 	%rd64, %rd1, %rd63;
	ld.global.f64 	%fd77, [%rd64];
	fma.rn.f64 	%fd78, %fd76, %fd77, %fd75;
	ld.global.u32 	%r45, [%rd54+16];
	ld.global.f64 	%fd79, [%rd56+32];
	mul.wide.s32 	%rd65, %r45, 8;
	add.s64 	%rd66, %rd1, %rd65;
	ld.global.f64 	%fd80, [%rd66];
	fma.rn.f64 	%fd81, %fd79, %fd80, %fd78;
	ld.global.u32 	%r46, [%rd54+20];
	ld.global.f64 	%fd82, [%rd56+40];
	mul.wide.s32 	%rd67, %r46, 8;
	add.s64 	%rd68, %rd1, %rd67;
	ld.global.f64 	%fd83, [%rd68];
	fma.rn.f64 	%fd84, %fd82, %fd83, %fd81;
	ld.global.u32 	%r47, [%rd54+24];
	ld.global.f64 	%fd85, [%rd56+48];
	mul.wide.s32 	%rd69, %r47, 8;
	add.s64 	%rd70, %rd1, %rd69;
	ld.global.f64 	%fd86, [%rd70];
	fma.rn.f64 	%fd87, %fd85, %fd86, %fd84;
	ld.global.u32 	%r48, [%rd54+28];
	ld.global.f64 	%fd88, [%rd56+56];
	mul.wide.s32 	%rd71, %r48, 8;
	add.s64 	%rd72, %rd1, %rd71;
	ld.global.f64 	%fd89, [%rd72];
	fma.rn.f64 	%fd119, %fd88, %fd89, %fd87;
	add.s32 	%r59, %r59, 8;
$L__BB0_9:
	setp.eq.s32 	%p7, %r13, 0;
	@%p7 bra 	$L__BB0_16;
	and.b32  	%r16, %r5, 3;
	setp.lt.u32 	%p8, %r13, 4;
	@%p8 bra 	$L__BB0_12;
	mul.wide.s32 	%rd73, %r59, 4;
	add.s64 	%rd74, %rd5, %rd73;
	ld.global.u32 	%r49, [%rd74];
	mul.wide.s32 	%rd75, %r59, 8;
	add.s64 	%rd76, %rd6, %rd75;
	ld.global.f64 	%fd91, [%rd76];
	mul.wide.s32 	%rd77, %r49, 8;
	add.s64 	%rd78, %rd1, %rd77;
	ld.global.f64 	%fd92, [%rd78];
	fma.rn.f64 	%fd93, %fd91, %fd92, %fd119;
	ld.global.u32 	%r50, [%rd74+4];
	ld.global.f64 	%fd94, [%rd76+8];
	mul.wide.s32 	%rd79, %r50, 8;
	add.s64 	%rd80, %rd1, %rd79;
	ld.global.f64 	%fd95, [%rd80];
	fma.rn.f64 	%fd96, %fd94, %fd95, %fd93;
	ld.global.u32 	%r51, [%rd74+8];
	ld.global.f64 	%fd97, [%rd76+16];
	mul.wide.s32 	%rd81, %r51, 8;
	add.s64 	%rd82, %rd1, %rd81;
	ld.global.f64 	%fd98, [%rd82];
	fma.rn.f64 	%fd99, %fd97, %fd98, %fd96;
	ld.global.u32 	%r52, [%rd74+12];
	ld.global.f64 	%fd100, [%rd76+24];
	mul.wide.s32 	%rd83, %r52, 8;
	add.s64 	%rd84, %rd1, %rd83;
	ld.global.f64 	%fd101, [%rd84];
	fma.rn.f64 	%fd119, %fd100, %fd101, %fd99;
	add.s32 	%r59, %r59, 4;
$L__BB0_12:
	setp.eq.s32 	%p9, %r16, 0;
	@%p9 bra 	$L__BB0_16;
	mul.wide.s32 	%rd85, %r59, 4;
	add.s64 	%rd7, %rd5, %rd85;
	ld.global.u32 	%r53, [%rd7];
	mul.wide.s32 	%rd86, %r59, 8;
	add.s64 	%rd8, %rd6, %rd86;
	ld.global.f64 	%fd102, [%rd8];
	mul.wide.s32 	%rd87, %r53, 8;
	add.s64 	%rd88, %rd1, %rd87;
	ld.global.f64 	%fd103, [%rd88];
	fma.rn.f64 	%fd119, %fd102, %fd103, %fd119;
	setp.eq.s32 	%p10, %r16, 1;
	@%p10 bra 	$L__BB0_16;
	ld.global.u32 	%r54, [%rd7+4];
	ld.global.f64 	%fd104, [%rd8+8];
	mul.wide.s32 	%rd89, %r54, 8;
	add.s64 	%rd90, %rd1, %rd89;
	ld.global.f64 	%fd105, [%rd90];
	fma.rn.f64 	%fd119, %fd104, %fd105, %fd119;
	setp.eq.s32 	%p11, %r16, 2;
	@%p11 bra 	$L__BB0_16;
	ld.global.u32 	%r55, [%rd7+8];
	ld.global.f64 	%fd106, [%rd8+16];
	mul.wide.s32 	%rd91, %r55, 8;
	add.s64 	%rd92, %rd1, %rd91;
	ld.global.f64 	%fd107, [%rd92];
	fma.rn.f64 	%fd119, %fd106, %fd107, %fd119;
$L__BB0_16:
	mul.wide.u32 	%rd93, %r56, 8;
	add.s64 	%rd94, %rd3, %rd93;
	ld.global.f64 	%fd108, [%rd94];
	sub.f64 	%fd109, %fd108, %fd119;
	cvta.to.global.u64 	%rd95, %rd4;
	mul.wide.s32 	%rd96, %r4, 8;
	add.s64 	%rd97, %rd95, %rd96;
	ld.global.f64 	%fd110, [%rd97+-8];
	div.rn.f64 	%fd111, %fd109, %fd110;
	add.s64 	%rd98, %rd1, %rd93;
	st.global.f64 	[%rd98], %fd111;
	add.s32 	%r56, %r56, 1;
	setp.ne.s32 	%p12, %r56, %r1;
	@%p12 bra 	$L__BB0_2;
$L__BB0_17:
	ret;

}
	// .globl	_Z21kernel_backward_substPKdRK9CSRMatrixPd
.visible .entry _Z21kernel_backward_substPKdRK9CSRMatrixPd(
	.param .u64 .ptr .align 1 _Z21kernel_backward_substPKdRK9CSRMatrixPd_param_0,
	.param .u64 .ptr .align 1 _Z21kernel_backward_substPKdRK9CSRMatrixPd_param_1,
	.param .u64 .ptr .align 1 _Z21kernel_backward_substPKdRK9CSRMatrixPd_param_2
)
{
	.reg .pred 	%p<13>;
	.reg .b32 	%r<68>;
	.reg .b64 	%rd<101>;
	.reg .b64 	%fd<120>;

	ld.param.u64 	%rd9, [_Z21kernel_backward_substPKdRK9CSRMatrixPd_param_0];
	ld.param.u64 	%rd10, [_Z21kernel_backward_substPKdRK9CSRMatrixPd_param_1];
	ld.param.u64 	%rd11, [_Z21kernel_backward_substPKdRK9CSRMatrixPd_param_2];
	cvta.to.global.u64 	%rd1, %rd11;
	cvta.to.global.u64 	%rd2, %rd10;
	ld.global.u32 	%r61, [%rd2+24];
	setp.lt.s32 	%p1, %r61, 1;
	@%p1 bra 	$L__BB1_18;
	cvta.to.global.u64 	%rd3, %rd9;
$L__BB1_2:
	mov.u32 	%r2, %r61;
	add.s32 	%r61, %r2, -1;
	ld.global.u64 	%rd12, [%rd2+16];
	cvta.to.global.u64 	%rd13, %rd12;
	mul.wide.u32 	%rd14, %r61, 4;
	add.s64 	%rd15, %rd13, %rd14;
	ld.global.u32 	%r4, [%rd15];
	add.s32 	%r66, %r4, 1;
	mul.wide.u32 	%rd16, %r2, 4;
	add.s64 	%rd17, %rd13, %rd16;
	ld.global.u32 	%r6, [%rd17];
	setp.ge.s32 	%p2, %r66, %r6;
	ld.global.u64 	%rd4, [%rd2];
	mov.f64 	%fd119, 0d0000000000000000;
	@%p2 bra 	$L__BB1_17;
	ld.global.u64 	%rd18, [%rd2+8];
	cvta.to.global.u64 	%rd5, %rd18;
	cvta.to.global.u64 	%rd6, %rd4;
	add.s32 	%r24, %r4, 2;
	max.s32 	%r25, %r6, %r24;
	not.b32 	%r26, %r4;
	add.s32 	%r7, %r25, %r26;
	sub.s32 	%r27, %r25, %r4;
	add.s32 	%r28, %r27, -2;
	and.b32  	%r8, %r7, 15;
	setp.lt.u32 	%p3, %r28, 15;
	mov.f64 	%fd119, 0d0000000000000000;
	@%p3 bra 	$L__BB1_7;
	and.b32  	%r29, %r7, -16;
	neg.s32 	%r62, %r29;
	mov.f64 	%fd119, 0d0000000000000000;
	mov.u32 	%r63, %r4;
$L__BB1_5:
	.pragma "nounroll";
	mul.wide.s32 	%rd19, %r66, 4;
	add.s64 	%rd20, %rd5, %rd19;
	mul.wide.s32 	%rd21, %r66, 8;
	add.s64 	%rd22, %rd6, %rd21;
	ld.global.u32 	%r30, [%rd20];
	ld.global.f64 	%fd19, [%rd22];
	mul.wide.s32 	%rd23, %r30, 8;
	add.s64 	%rd24, %rd1, %rd23;
	ld.global.f64 	%fd20, [%rd24];
	fma.rn.f64 	%fd21, %fd19, %fd20, %fd119;
	ld.global.u32 	%r31, [%rd20+4];
	ld.global.f64 	%fd22, [%rd22+8];
	mul.wide.s32 	%rd25, %r31, 8;
	add.s64 	%rd26, %rd1, %rd25;
	ld.global.f64 	%fd23, [%rd26];
	fma.rn.f64 	%fd24, %fd22, %fd23, %fd21;
	ld.global.u32 	%r32, [%rd20+8];
	ld.global.f64 	%fd25, [%rd22+16];
	mul.wide.s32 	%rd27, %r32, 8;
	add.s64 	%rd28, %rd1, %rd27;
	ld.global.f64 	%fd26, [%rd28];
	fma.rn.f64 	%fd27, %fd25, %fd26, %fd24;
	ld.global.u32 	%r33, [%rd20+12];
	ld.global.f64 	%fd28, [%rd22+24];
	mul.wide.s32 	%rd29, %r33, 8;
	add.s64 	%rd30, %rd1, %rd29;
	ld.global.f64 	%fd29, [%rd30];
	fma.rn.f64 	%fd30, %fd28, %fd29, %fd27;
	ld.global.u32 	%r34, [%rd20+16];
	ld.global.f64 	%fd31, [%rd22+32];
	mul.wide.s32 	%rd31, %r34, 8;
	add.s64 	%rd32, %rd1, %rd31;
	ld.global.f64 	%fd32, [%rd32];
	fma.rn.f64 	%fd33, %fd31, %fd32, %fd30;
	ld.global.u32 	%r35, [%rd20+20];
	ld.global.f64 	%fd34, [%rd22+40];
	mul.wide.s32 	%rd33, %r35, 8;
	add.s64 	%rd34, %rd1, %rd33;
	ld.global.f64 	%fd35, [%rd34];
	fma.rn.f64 	%fd36, %fd34, %fd35, %fd33;
	ld.global.u32 	%r36, [%rd20+24];
	ld.global.f64 	%fd37, [%rd22+48];
	mul.wide.s32 	%rd35, %r36, 8;
	add.s64 	%rd36, %rd1, %rd35;
	ld.global.f64 	%fd38, [%rd36];
	fma.rn.f64 	%fd39, %fd37, %fd38, %fd36;
	ld.global.u32 	%r37, [%rd20+28];
	ld.global.f64 	%fd40, [%rd22+56];
	mul.wide.s32 	%rd37, %r37, 8;
	add.s64 	%rd38, %rd1, %rd37;
	ld.global.f64 	%fd41, [%rd38];
	fma.rn.f64 	%fd42, %fd40, %fd41, %fd39;
	ld.global.u32 	%r38, [%rd20+32];
	ld.global.f64 	%fd43, [%rd22+64];
	mul.wide.s32 	%rd39, %r38, 8;
	add.s64 	%rd40, %rd1, %rd39;
	ld.global.f64 	%fd44, [%rd40];
	fma.rn.f64 	%fd45, %fd43, %fd44, %fd42;
	ld.global.u32 	%r39, [%rd20+36];
	ld.global.f64 	%fd46, [%rd22+72];
	mul.wide.s32 	%rd41, %r39, 8;
	add.s64 	%rd42, %rd1, %rd41;
	ld.global.f64 	%fd47, [%rd42];
	fma.rn.f64 	%fd48, %fd46, %fd47, %fd45;
	ld.global.u32 	%r40, [%rd20+40];
	ld.global.f64 	%fd49, [%rd22+80];
	mul.wide.s32 	%rd43, %r40, 8;
	add.s64 	%rd44, %rd1, %rd43;
	ld.global.f64 	%fd50, [%rd44];
	fma.rn.f64 	%fd51, %fd49, %fd50, %fd48;
	ld.global.u32 	%r41, [%rd20+44];
	ld.global.f64 	%fd52, [%rd22+88];
	mul.wide.s32 	%rd45, %r41, 8;
	add.s64 	%rd46, %rd1, %rd45;
	ld.global.f64 	%fd53, [%rd46];
	fma.rn.f64 	%fd54, %fd52, %fd53, %fd51;
	ld.global.u32 	%r42, [%rd20+48];
	ld.global.f64 	%fd55, [%rd22+96];
	mul.wide.s32 	%rd47, %r42, 8;
	add.s64 	%rd48, %rd1, %rd47;
	ld.global.f64 	%fd56, [%rd48];
	fma.rn.f64 	%fd57, %fd55, %fd56, %fd54;
	ld.global.u32 	%r43, [%rd20+52];
	ld.global.f64 	%fd58, [%rd22+104];
	mul.wide.s32 	%rd49, %r43, 8;
	add.s64 	%rd50, %rd1, %rd49;
	ld.global.f64 	%fd59, [%rd50];
	fma.rn.f64 	%fd60, %fd58, %fd59, %fd57;
	ld.global.u32 	%r44, [%rd20+56];
	ld.global.f64 	%fd61, [%rd22+112];
	mul.wide.s32 	%rd51, %r44, 8;
	add.s64 	%rd52, %rd1, %rd51;
	ld.global.f64 	%fd62, [%rd52];
	fma.rn.f64 	%fd63, %fd61, %fd62, %fd60;
	ld.global.u32 	%r45, [%rd20+60];
	ld.global.f64 	%fd64, [%rd22+120];
	mul.wide.s32 	%rd53, %r45, 8;
	add.s64 	%rd54, %rd1, %rd53;
	ld.global.f64 	%fd65, [%rd54];
	fma.rn.f64 	%fd119, %fd64, %fd65, %fd63;
	add.s32 	%r66, %r66, 16;
	add.s32 	%r63, %r63, 16;
	add.s32 	%r62, %r62, 16;
	setp.ne.s32 	%p4, %r62, 0;
	@%p4 bra 	$L__BB1_5;
	add.s32 	%r66, %r63, 1;
$L__BB1_7:
	setp.eq.s32 	%p5, %r8, 0;
	@%p5 bra 	$L__BB1_17;
	and.b32  	%r18, %r7, 7;
	setp.lt.u32 	%p6, %r8, 8;
	@%p6 bra 	$L__BB1_10;
	mul.wide.s32 	%rd55, %r66, 4;
	add.s64 	%rd56, %rd5, %rd55;
	ld.global.u32 	%r46, [%rd56];
	mul.wide.s32 	%rd57, %r66, 8;
	add.s64 	%rd58, %rd6, %rd57;
	ld.global.f64 	%fd67, [%rd58];
	mul.wide.s32 	%rd59, %r46, 8;
	add.s64 	%rd60, %rd1, %rd59;
	ld.global.f64 	%fd68, [%rd60];
	fma.rn.f64 	%fd69, %fd67, %fd68, %fd119;
	ld.global.u32 	%r47, [%rd56+4];
	ld.global.f64 	%fd70, [%rd58+8];
	mul.wide.s32 	%rd61, %r47, 8;
	add.s64 	%rd62, %rd1, %rd61;
	ld.global.f64 	%fd71, [%rd62];
	fma.rn.f64 	%fd72, %fd70, %fd71, %fd69;
	ld.global.u32 	%r48, [%rd56+8];
	ld.global.f64 	%fd73, [%rd58+16];
	mul.wide.s32 	%rd63, %r48, 8;
	add.s64 	%rd64, %rd1, %rd63;
	ld.global.f64 	%fd74, [%rd64];
	fma.rn.f64 	%fd75, %fd73, %fd74, %fd72;
	ld.global.u32 	%r49, [%rd56+12];
	ld.global.f64 	%fd76, [%rd58+24];
	mul.wide.s32 	%rd65, %r49, 8;
	add.s64 	%rd66, %rd1, %rd65;
	ld.global.f64 	%fd77, [%rd66];
	fma.rn.f64 	%fd78, %fd76, %fd77, %fd75;
	ld.global.u32 	%r50, [%rd56+16];
	ld.global.f64 	%fd79, [%rd58+32];
	mul.wide.s32 	%rd67, %r50, 8;
	add.s64 	%rd68, %rd1, %rd67;
	ld.global.f64 	%fd80, [%rd68];
	fma.rn.f64 	%fd81, %fd79, %fd80, %fd78;
	ld.global.u32 	%r51, [%rd56+20];
	ld.global.f64 	%fd82, [%rd58+40];
	mul.wide.s32 	%rd69, %r51, 8;
	add.s64 	%rd70, %rd1, %rd69;
	ld.global.f64 	%fd83, [%rd70];
	fma.rn.f64 	%fd84, %fd82, %fd83, %fd81;
	ld.global.u32 	%r52, [%rd56+24];
	ld.global.f64 	%fd85, [%rd58+48];
	mul.wide.s32 	%rd71, %r52, 8;
	add.s64 	%rd72, %rd1, %rd71;
	ld.global.f64 	%fd86, [%rd72];
	fma.rn.f64 	%fd87, %fd85, %fd86, %fd84;
	ld.global.u32 	%r53, [%rd56+28];
	ld.global.f64 	%fd88, [%rd58+56];
	mul.wide.s32 	%rd73, %r53, 8;
	add.s64 	%rd74, %rd1, %rd73;
	ld.global.f64 	%fd89, [%rd74];
	fma.rn.f64 	%fd119, %fd88, %fd89, %fd87;
	add.s32 	%r66, %r66, 8;
$L__BB1_10:
	setp.eq.s32 	%p7, %r18, 0;
	@%p7 bra 	$L__BB1_17;
	and.b32  	%r21, %r7, 3;
	setp.lt.u32 	%p8, %r18, 4;
	@%p8 bra 	$L__BB1_13;
	mul.wide.s32 	%rd75, %r66, 4;
	add.s64 	%rd76, %rd5, %rd75;
	ld.global.u32 	%r54, [%rd76];
	mul.wide.s32 	%rd77, %r66, 8;
	add.s64 	%rd78, %rd6, %rd77;
	ld.global.f64 	%fd91, [%rd78];
	mul.wide.s32 	%rd79, %r54, 8;
	add.s64 	%rd80, %rd1, %rd79;
	ld.global.f64 	%fd92, [%rd80];
	fma.rn.f64 	%fd93, %fd91, %fd92, %fd119;
	ld.global.u32 	%r55, [%rd76+4];
	ld.global.f64 	%fd94, [%rd78+8];
	mul.wide.s32 	%rd81, %r55, 8;
	add.s64 	%rd82, %rd1, %rd81;
	ld.global.f64 	%fd95, [%rd82];
	fma.rn.f64 	%fd96, %fd94, %fd95, %fd93;
	ld.global.u32 	%r56, [%rd76+8];
	ld.global.f64 	%fd97, [%rd78+16];
	mul.wide.s32 	%rd83, %r56, 8;
	add.s64 	%rd84, %rd1, %rd83;
	ld.global.f64 	%fd98, [%rd84];
	fma.rn.f64 	%fd99, %fd97, %fd98, %fd96;
	ld.global.u32 	%r57, [%rd76+12];
	ld.global.f64 	%fd100, [%rd78+24];
	mul.wide.s32 	%rd85, %r57, 8;
	add.s64 	%rd86, %rd1, %rd85;
	ld.global.f64 	%fd101, [%rd86];
	fma.rn.f64 	%fd119, %fd100, %fd101, %fd99;
	add.s32 	%r66, %r66, 4;
$L__BB1_13:
	setp.eq.s32 	%p9, %r21, 0;
	@%p9 bra 	$L__BB1_17;
	mul.wide.s32 	%rd87, %r66, 4;
	add.s64 	%rd7, %rd5, %rd87;
	ld.global.u32 	%r58, [%rd7];
	mul.wide.s32 	%rd88, %r66, 8;
	add.s64 	%rd8, %rd6, %rd88;
	ld.global.f64 	%fd102, [%rd8];
	mul.wide.s32 	%rd89, %r58, 8;
	add.s64 	%rd90, %rd1, %rd89;
	ld.global.f64 	%fd103, [%rd90];
	fma.rn.f64 	%fd119, %fd102, %fd103, %fd119;
	setp.eq.s32 	%p10, %r21, 1;
	@%p10 bra 	$L__BB1_17;
	ld.global.u32 	%r59, [%rd7+4];
	ld.global.f64 	%fd104, [%rd8+8];
	mul.wide.s32 	%rd91, %r59, 8;
	add.s64 	%rd92, %rd1, %rd91;
	ld.global.f64 	%fd105, [%rd92];
	fma.rn.f64 	%fd119, %fd104, %fd105, %fd119;
	setp.eq.s32 	%p11, %r21, 2;
	@%p11 bra 	$L__BB1_17;
	ld.global.u32 	%r60, [%rd7+8];
	ld.global.f64 	%fd106, [%rd8+16];
	mul.wide.s32 	%rd93, %r60, 8;
	add.s64 	%rd94, %rd1, %rd93;
	ld.global.f64 	%fd107, [%rd94];
	fma.rn.f64 	%fd119, %fd106, %fd107, %fd119;
$L__BB1_17:
	mul.wide.u32 	%rd95, %r61, 8;
	add.s64 	%rd96, %rd3, %rd95;
	ld.global.f64 	%fd108, [%rd96];
	sub.f64 	%fd109, %fd108, %fd119;
	cvta.to.global.u64 	%rd97, %rd4;
	mul.wide.s32 	%rd98, %r4, 8;
	add.s64 	%rd99, %rd97, %rd98;
	ld.global.f64 	%fd110, [%rd99];
	div.rn.f64 	%fd111, %fd109, %fd110;
	add.s64 	%rd100, %rd1, %rd95;
	st.global.f64 	[%rd100], %fd111;
	setp.gt.u32 	%p12, %r2, 1;
	@%p12 bra 	$L__BB1_2;
$L__BB1_18:
	ret;

}


// ===== COMPILED SASS (sm_100) =====

	.target	sm_100

	.elftype	@"ET_EXEC"


//--------------------- .note.nv.tkinfo           --------------------------
	.section	.note.nv.tkinfo,"",@"SHT_NOTE"
	.sectionflags	@"SHF_NOTE_NV_TKINFO"
	.tkinfo
        /*0018*/ 	.word	0x00000002
        /*0030*/ 	.string	""
        /*0030*/ 	.string	"ptxas"
        /*0030*/ 	.string	"Cuda compilation tools, release 13.0, V13.0.88"
        /*0030*/ 	.string	"Build cuda_13.0.r13.0/compiler.36424714_0"
        /*0030*/ 	.string	"-arch sm_100 -m 64 "



//--------------------- .note.nv.cuinfo           --------------------------
	.section	.note.nv.cuinfo,"",@"SHT_NOTE"
	.sectionflags	@"SHF_NOTE_NV_CUINFO"
        /*0018*/ 	.short	0x0002
        /*001a*/ 	.short	0x0064
        /*001c*/ 	.short	0x0082
	.zero		2


//--------------------- .nv.info                  --------------------------
	.section	.nv.info,"",@"SHT_CUDA_INFO"
	.align	4


	//----- nvinfo : EIATTR_REGCOUNT
	.align		4
        /*0000*/ 	.byte	0x04, 0x2f
        /*0002*/ 	.short	(.L_1 - .L_0)
	.align		4
.L_0:
        /*0004*/ 	.word	index@(_Z20kernel_forward_substPKdRK9CSRMatrixPd)
        /*0008*/ 	.word	0x00000020


	//----- nvinfo : EIATTR_FRAME_SIZE
	.align		4
.L_1:
        /*000c*/ 	.byte	0x04, 0x11
        /*000e*/ 	.short	(.L_3 - .L_2)
	.align		4
.L_2:
        /*0010*/ 	.word	index@($__internal_1_$__cuda_sm20_div_rn_f64_full)
        /*0014*/ 	.word	0x00000000


	//----- nvinfo : EIATTR_FRAME_SIZE
	.align		4
.L_3:
        /*0018*/ 	.byte	0x04, 0x11
        /*001a*/ 	.short	(.L_5 - .L_4)
	.align		4
.L_4:
        /*001c*/ 	.word	index@(_Z20kernel_forward_substPKdRK9CSRMatrixPd)
        /*0020*/ 	.word	0x00000000


	//----- nvinfo : EIATTR_REGCOUNT
	.align		4
.L_5:
        /*0024*/ 	.byte	0x04, 0x2f
        /*0026*/ 	.short	(.L_7 - .L_6)
	.align		4
.L_6:
        /*0028*/ 	.word	index@(_Z21kernel_backward_substPKdRK9CSRMatrixPd)
        /*002c*/ 	.word	0x00000020


	//----- nvinfo : EIATTR_FRAME_SIZE
	.align		4
.L_7:
        /*0030*/ 	.byte	0x04, 0x11
        /*0032*/ 	.short	(.L_9 - .L_8)
	.align		4
.L_8:
        /*0034*/ 	.word	index@($__internal_0_$__cuda_sm20_div_rn_f64_full)
        /*0038*/ 	.word	0x00000000


	//----- nvinfo : EIATTR_FRAME_SIZE
	.align		4
.L_9:
        /*003c*/ 	.byte	0x04, 0x11
        /*003e*/ 	.short	(.L_11 - .L_10)
	.align		4
.L_10:
        /*0040*/ 	.word	index@(_Z21kernel_backward_substPKdRK9CSRMatrixPd)
        /*0044*/ 	.word	0x00000000


	//----- nvinfo : EIATTR_MIN_STACK_SIZE
	.align		4
.L_11:
        /*0048*/ 	.byte	0x04, 0x12
        /*004a*/ 	.short	(.L_13 - .L_12)
	.align		4
.L_12:
        /*004c*/ 	.word	index@(_Z21kernel_backward_substPKdRK9CSRMatrixPd)
        /*0050*/ 	.word	0x00000000


	//----- nvinfo : EIATTR_MIN_STACK_SIZE
	.align		4
.L_13:
        /*0054*/ 	.byte	0x04, 0x12
        /*0056*/ 	.short	(.L_15 - .L_14)
	.align		4
.L_14:
        /*0058*/ 	.word	index@(_Z20kernel_forward_substPKdRK9CSRMatrixPd)
        /*005c*/ 	.word	0x00000000
.L_15:


//--------------------- .nv.compat                --------------------------
	.section	.nv.compat,"",@"SHT_CUDA_COMPAT_INFO"
	.align	4
        /*0000*/ 	.byte	0x02, 0x09, 0x00, 0x00, 0x02, 0x02, 0x01, 0x00, 0x02, 0x05, 0x05, 0x00, 0x03, 0x07, 0x01, 0x01
        /*0010*/ 	.byte	0x02, 0x03, 0x00, 0x00, 0x02, 0x06, 0x01, 0x00, 0x04, 0x0b, 0x08, 0x00, 0x01, 0x00, 0x00, 0x00
        /*0020*/ 	.byte	0x00, 0x00, 0x00, 0x00


//--------------------- .nv.info._Z21kernel_backward_substPKdRK9CSRMatrixPd --------------------------
	.section	.nv.info._Z21kernel_backward_substPKdRK9CSRMatrixPd,"",@"SHT_CUDA_INFO"
	.sectionflags	@""
	.align	4


	//----- nvinfo : EIATTR_CUDA_API_VERSION
	.align		4
        /*0000*/ 	.byte	0x04, 0x37
        /*0002*/ 	.short	(.L_17 - .L_16)
.L_16:
        /*0004*/ 	.word	0x00000082


	//----- nvinfo : EIATTR_KPARAM_INFO
	.align		4
.L_17:
        /*0008*/ 	.byte	0x04, 0x17
        /*000a*/ 	.short	(.L_19 - .L_18)
.L_18:
        /*000c*/ 	.word	0x00000000
        /*0010*/ 	.short	0x0002
        /*0012*/ 	.short	0x0010
        /*0014*/ 	.byte	0x00, 0xf5, 0x21, 0x00


	//----- nvinfo : EIATTR_KPARAM_INFO
	.align		4
.L_19:
        /*0018*/ 	.byte	0x04, 0x17
        /*001a*/ 	.short	(.L_21 - .L_20)
.L_20:
        /*001c*/ 	.word	0x00000000
        /*0020*/ 	.short	0x0001
        /*0022*/ 	.short	0x0008
        /*0024*/ 	.byte	0x00, 0xf5, 0x21, 0x00


	//----- nvinfo : EIATTR_KPARAM_INFO
	.align		4
.L_21:
        /*0028*/ 	.byte	0x04, 0x17
        /*002a*/ 	.short	(.L_23 - .L_22)
.L_22:
        /*002c*/ 	.word	0x00000000
        /*0030*/ 	.short	0x0000
        /*0032*/ 	.short	0x0000
        /*0034*/ 	.byte	0x00, 0xf5, 0x21, 0x00


	//----- nvinfo : EIATTR_SPARSE_MMA_MASK
	.align		4
.L_23:
        /*0038*/ 	.byte	0x03, 0x50
        /*003a*/ 	.short	0x0000


	//----- nvinfo : EIATTR_MAXREG_COUNT
	.align		4
        /*003c*/ 	.byte	0x03, 0x1b
        /*003e*/ 	.short	0x00ff


	//----- nvinfo : EIATTR_MERCURY_ISA_VERSION
	.align		4
        /*0040*/ 	.byte	0x03, 0x5f
        /*0042*/ 	.short	0x0101


	//----- nvinfo : EIATTR_VRC_CTA_INIT_COUNT
	.align		4
        /*0044*/ 	.byte	0x02, 0x4a
	.zero		1
	.zero		1


	//----- nvinfo : EIATTR_EXIT_INSTR_OFFSETS
	.align		4
        /*0048*/ 	.byte	0x04, 0x1c
        /*004a*/ 	.short	(.L_25 - .L_24)


	//   ....[0]....
.L_24:
        /*004c*/ 	.word	0x00000050


	//   ....[1]....
        /*0050*/ 	.word	0x00000fc0


	//----- nvinfo : EIATTR_CRS_STACK_SIZE
	.align		4
.L_25:
        /*0054*/ 	.byte	0x04, 0x1e
        /*0056*/ 	.short	(.L_27 - .L_26)
.L_26:
        /*0058*/ 	.word	0x00000000


	//----- nvinfo : EIATTR_CBANK_PARAM_SIZE
	.align		4
.L_27:
        /*005c*/ 	.byte	0x03, 0x19
        /*005e*/ 	.short	0x0018


	//----- nvinfo : EIATTR_PARAM_CBANK
	.align		4
        /*0060*/ 	.byte	0x04, 0x0a
        /*0062*/ 	.short	(.L_29 - .L_28)
	.align		4
.L_28:
        /*0064*/ 	.word	index@(.nv.constant0._Z21kernel_backward_substPKdRK9CSRMatrixPd)
        /*0068*/ 	.short	0x0380
        /*006a*/ 	.short	0x0018


	//----- nvinfo : EIATTR_SW_WAR
	.align		4
.L_29:
        /*006c*/ 	.byte	0x04, 0x36
        /*006e*/ 	.short	(.L_31 - .L_30)
.L_30:
        /*0070*/ 	.word	0x00000008
.L_31:


//--------------------- .nv.info._Z20kernel_forward_substPKdRK9CSRMatrixPd --------------------------
	.section	.nv.info._Z20kernel_forward_substPKdRK9CSRMatrixPd,"",@"SHT_CUDA_INFO"
	.sectionflags	@""
	.align	4


	//----- nvinfo : EIATTR_CUDA_API_VERSION
	.align		4
        /*0000*/ 	.byte	0x04, 0x37
        /*0002*/ 	.short	(.L_33 - .L_32)
.L_32:
        /*0004*/ 	.word	0x00000082


	//----- nvinfo : EIATTR_KPARAM_INFO
	.align		4
.L_33:
        /*0008*/ 	.byte	0x04, 0x17
        /*000a*/ 	.short	(.L_35 - .L_34)
.L_34:
        /*000c*/ 	.word	0x00000000
        /*0010*/ 	.short	0x0002
        /*0012*/ 	.short	0x0010
        /*0014*/ 	.byte	0x00, 0xf5, 0x21, 0x00


	//----- nvinfo : EIATTR_KPARAM_INFO
	.align		4
.L_35:
        /*0018*/ 	.byte	0x04, 0x17
        /*001a*/ 	.short	(.L_37 - .L_36)
.L_36:
        /*001c*/ 	.word	0x00000000
        /*0020*/ 	.short	0x0001
        /*0022*/ 	.short	0x0008
        /*0024*/ 	.byte	0x00, 0xf5, 0x21, 0x00


	//----- nvinfo : EIATTR_KPARAM_INFO
	.align		4
.L_37:
        /*0028*/ 	.byte	0x04, 0x17
        /*002a*/ 	.short	(.L_39 - .L_38)
.L_38:
        /*002c*/ 	.word	0x00000000
        /*0030*/ 	.short	0x0000
        /*0032*/ 	.short	0x0000
        /*0034*/ 	.byte	0x00, 0xf5, 0x21, 0x00


	//----- nvinfo : EIATTR_SPARSE_MMA_MASK
	.align		4
.L_39:
        /*0038*/ 	.byte	0x03, 0x50
        /*003a*/ 	.short	0x0000


	//----- nvinfo : EIATTR_MAXREG_COUNT
	.align		4
        /*003c*/ 	.byte	0x03, 0x1b
        /*003e*/ 	.short	0x00ff


	//----- nvinfo : EIATTR_MERCURY_ISA_VERSION
	.align		4
        /*0040*/ 	.byte	0x03, 0x5f
        /*0042*/ 	.short	0x0101


	//----- nvinfo : EIATTR_VRC_CTA_INIT_COUNT
	.align		4
        /*0044*/ 	.byte	0x02, 0x4a
	.zero		1
	.zero		1


	//----- nvinfo : EIATTR_EXIT_INSTR_OFFSETS
	.align		4
        /*0048*/ 	.byte	0x04, 0x1c
        /*004a*/ 	.short	(.L_41 - .L_40)


	//   ....[0]....
.L_40:
        /*004c*/ 	.word	0x00000050


	//   ....[1]....
        /*0050*/ 	.word	0x00000f60


	//----- nvinfo : EIATTR_CRS_STACK_SIZE
	.align		4
.L_41:
        /*0054*/ 	.byte	0x04, 0x1e
        /*0056*/ 	.short	(.L_43 - .L_42)
.L_42:
        /*0058*/ 	.word	0x00000000


	//----- nvinfo : EIATTR_CBANK_PARAM_SIZE
	.align		4
.L_43:
        /*005c*/ 	.byte	0x03, 0x19
        /*005e*/ 	.short	0x0018


	//----- nvinfo : EIATTR_PARAM_CBANK
	.align		4
        /*0060*/ 	.byte	0x04, 0x0a
        /*0062*/ 	.short	(.L_45 - .L_44)
	.align		4
.L_44:
        /*0064*/ 	.word	index@(.nv.constant0._Z20kernel_forward_substPKdRK9CSRMatrixPd)
        /*0068*/ 	.short	0x0380
        /*006a*/ 	.short	0x0018


	//----- nvinfo : EIATTR_SW_WAR
	.align		4
.L_45:
        /*006c*/ 	.byte	0x04, 0x36
        /*006e*/ 	.short	(.L_47 - .L_46)
.L_46:
        /*0070*/ 	.word	0x00000008
.L_47:


//--------------------- .nv.callgraph             --------------------------
	.section	.nv.callgraph,"",@"SHT_CUDA_CALLGRAPH"
	.align	4
	.sectionentsize	8
	.align		4
        /*0000*/ 	.word	0x00000000
	.align		4
        /*0004*/ 	.word	0xffffffff
	.align		4
        /*0008*/ 	.word	0x00000000
	.align		4
        /*000c*/ 	.word	0xfffffffe
	.align		4
        /*0010*/ 	.word	0x00000000
	.align		4
        /*0014*/ 	.word	0xfffffffd
	.align		4
        /*0018*/ 	.word	0x00000000
	.align		4
        /*001c*/ 	.word	0xfffffffc


//--------------------- .text._Z21kernel_backward_substPKdRK9CSRMatrixPd --------------------------
	.section	.text._Z21kernel_backward_substPKdRK9CSRMatrixPd,"ax",@progbits
	.align	128
        .global         _Z21kernel_backward_substPKdRK9CSRMatrixPd
        .type           _Z21kernel_backward_substPKdRK9CSRMatrixPd,@function
        .size           _Z21kernel_backward_substPKdRK9CSRMatrixPd,(.L_x_26 - _Z21kernel_backward_substPKdRK9CSRMatrixPd)
        .other          _Z21kernel_backward_substPKdRK9CSRMatrixPd,@"STO_CUDA_ENTRY STV_DEFAULT"
_Z21kernel_backward_substPKdRK9CSRMatrixPd:
.text._Z21kernel_backward_substPKdRK9CSRMatrixPd:
[----:B------:R-:W-:Y:S08]  /*0000*/  LDC R1, c[0x0][0x37c] ;  /* 0x0000df00ff017b82 */ /* 0x000ff00000000800 */
[----:B------:R-:W0:Y:S01]  /*0010*/  LDC.64 R2, c[0x0][0x388] ;  /* 0x0000e200ff027b82 */ /* 0x000e220000000a00 */
[----:B------:R-:W0:Y:S02]  /*0020*/  LDCU.64 UR4, c[0x0][0x358] ;  /* 0x00006b00ff0477ac */ /* 0x000e240008000a00 */
[----:B0-----:R-:W2:Y:S02]  /*0030*/  LDG.E R0, desc[UR4][R2.64+0x18] ;  /* 0x0000180402007981 */ /* 0x001ea4000c1e1900 */
[----:B--2---:R-:W-:-:S13]  /*0040*/  ISETP.GE.AND P0, PT, R0, 0x1, PT ;  /* 0x000000010000780c */ /* 0x004fda0003f06270 */
[----:B------:R-:W-:Y:S05]  /*0050*/  @!P0 EXIT ;  /* 0x000000000000894d */ /* 0x000fea0003800000 */
.L_x_6:
[----:B0-----:R-:W0:Y:S02]  /*0060*/  LDC.64 R12, c[0x0][0x388] ;  /* 0x0000e200ff0c7b82 */ /* 0x001e240000000a00 */
[----:B0-----:R-:W2:Y:S01]  /*0070*/  LDG.E.64 R2, desc[UR4][R12.64+0x10] ;  /* 0x000010040c027981 */ /* 0x001ea2000c1e1b00 */
[----:B------:R-:W-:-:S03]  /*0080*/  VIADD R11, R0, 0xffffffff ;  /* 0xffffffff000b7836 */ /* 0x000fc60000000000 */
[----:B------:R0:W5:Y:S01]  /*0090*/  LDG.E.64 R8, desc[UR4][R12.64] ;  /* 0x000000040c087981 */ /* 0x000162000c1e1b00 */
[----:B--2---:R-:W-:-:S04]  /*00a0*/  IMAD.WIDE.U32 R4, R11, 0x4, R2 ;  /* 0x000000040b047825 */ /* 0x004fc800078e0002 */
[----:B------:R-:W-:Y:S02]  /*00b0*/  IMAD.WIDE.U32 R6, R0, 0x4, R2 ;  /* 0x0000000400067825 */ /* 0x000fe400078e0002 */
[----:B------:R-:W2:Y:S04]  /*00c0*/  LDG.E R2, desc[UR4][R4.64] ;  /* 0x0000000404027981 */ /* 0x000ea8000c1e1900 */
[----:B------:R-:W3:Y:S01]  /*00d0*/  LDG.E R17, desc[UR4][R6.64] ;  /* 0x0000000406117981 */ /* 0x000ee2000c1e1900 */
[----:B------:R-:W-:Y:S01]  /*00e0*/  IMAD.MOV.U32 R3, RZ, RZ, R0 ;  /* 0x000000ffff037224 */ /* 0x000fe200078e0000 */
[----:B------:R-:W-:Y:S02]  /*00f0*/  CS2R R14, SRZ ;  /* 0x00000000000e7805 */ /* 0x000fe4000001ff00 */
[----:B------:R-:W-:Y:S01]  /*0100*/  MOV R0, R11 ;  /* 0x0000000b00007202 */ /* 0x000fe20000000f00 */
[----:B--2---:R-:W-:-:S05]  /*0110*/  VIADD R4, R2, 0x1 ;  /* 0x0000000102047836 */ /* 0x004fca0000000000 */
[----:B---3--:R-:W-:-:S13]  /*0120*/  ISETP.GE.AND P0, PT, R4, R17, PT ;  /* 0x000000110400720c */ /* 0x008fda0003f06270 */
[----:B0-----:R-:W-:Y:S05]  /*0130*/  @P0 BRA `(.L_x_0) ;  /* 0x0000000c002c0947 */ /* 0x001fea0003800000 */
[----:B------:R0:W5:Y:S01]  /*0140*/  LDG.E.64 R6, desc[UR4][R12.64+0x8] ;  /* 0x000008040c067981 */ /* 0x000162000c1e1b00 */
[----:B------:R-:W-:Y:S02]  /*0150*/  VIADDMNMX R5, R2, 0x2, R17, !PT ;  /* 0x0000000202057846 */ /* 0x000fe40007800111 */
[----:B------:R-:W-:Y:S02]  /*0160*/  CS2R R14, SRZ ;  /* 0x00000000000e7805 */ /* 0x000fe4000001ff00 */
[----:B------:R-:W-:Y:S02]  /*0170*/  LOP3.LUT R10, RZ, R2, RZ, 0x33, !PT ;  /* 0x00000002ff0a7212 */ /* 0x000fe400078e33ff */
[----:B------:R-:W-:-:S03]  /*0180*/  IADD3 R11, PT, PT, R5, -0x2, -R2 ;  /* 0xfffffffe050b7810 */ /* 0x000fc60007ffe802 */
[----:B------:R-:W-:Y:S01]  /*0190*/  IMAD.IADD R5, R5, 0x1, R10 ;  /* 0x0000000105057824 */ /* 0x000fe200078e020a */
[----:B------:R-:W-:-:S04]  /*01a0*/  ISETP.GE.U32.AND P0, PT, R11, 0xf, PT ;  /* 0x0000000f0b00780c */ /* 0x000fc80003f06070 */
[----:B------:R-:W-:-:S09]  /*01b0*/  LOP3.LUT R10, R5, 0xf, RZ, 0xc0, !PT ;  /* 0x0000000f050a7812 */ /* 0x000fd200078ec0ff */
[----:B0-----:R-:W-:Y:S05]  /*01c0*/  @!P0 BRA `(.L_x_1) ;  /* 0x0000000400748947 */ /* 0x001fea0003800000 */
[----:B------:R-:W-:Y:S01]  /*01d0*/  LOP3.LUT R26, R5, 0xfffffff0, RZ, 0xc0, !PT ;  /* 0xfffffff0051a7812 */ /* 0x000fe200078ec0ff */
[----:B------:R-:W-:Y:S01]  /*01e0*/  IMAD.MOV.U32 R11, RZ, RZ, R2 ;  /* 0x000000ffff0b7224 */ /* 0x000fe200078e0002 */
[----:B------:R-:W-:-:S03]  /*01f0*/  CS2R R14, SRZ ;  /* 0x00000000000e7805 */ /* 0x000fc6000001ff00 */
[----:B------:R-:W-:-:S07]  /*0200*/  IMAD.MOV R26, RZ, RZ, -R26 ;  /* 0x000000ffff1a7224 */ /* 0x000fce00078e0a1a */
.L_x_2:
[C---:B-----5:R-:W-:Y:S01]  /*0210*/  IMAD.WIDE R16, R4.reuse, 0x4, R6 ;  /* 0x0000000404107825 */ /* 0x060fe200078e0206 */
[----:B------:R-:W0:Y:S04]  /*0220*/  LDC.64 R18, c[0x0][0x390] ;  /* 0x0000e400ff127b82 */ /* 0x000e280000000a00 */
[----:B------:R-:W0:Y:S01]  /*0230*/  LDG.E R29, desc[UR4][R16.64] ;  /* 0x00000004101d7981 */ /* 0x000e22000c1e1900 */
[----:B------:R-:W-:-:S03]  /*0240*/  IMAD.WIDE R12, R4, 0x8, R8 ;  /* 0x00000008040c7825 */ /* 0x000fc600078e0208 */
[----:B------:R-:W2:Y:S04]  /*0250*/  LDG.E R25, desc[UR4][R16.64+0x4] ;  /* 0x0000040410197981 */ /* 0x000ea8000c1e1900 */
[----:B------:R-:W3:Y:S04]  /*0260*/  LDG.E.64 R20, desc[UR4][R12.64] ;  /* 0x000000040c147981 */ /* 0x000ee8000c1e1b00 */
[----:B------:R-:W4:Y:S01]  /*0270*/  LDG.E R27, desc[UR4][R16.64+0x8] ;  /* 0x00000804101b7981 */ /* 0x000f22000c1e1900 */
[----:B0-----:R-:W-:-:S05]  /*0280*/  IMAD.WIDE R28, R29, 0x8, R18 ;  /* 0x000000081d1c7825 */ /* 0x001fca00078e0212 */
[----:B------:R-:W3:Y:S01]  /*0290*/  LDG.E.64 R22, desc[UR4][R28.64] ;  /* 0x000000041c167981 */ /* 0x000ee2000c1e1b00 */
[----:B--2---:R-:W-:-:S03]  /*02a0*/  IMAD.WIDE R24, R25, 0x8, R18 ;  /* 0x0000000819187825 */ /* 0x004fc600078e0212 */
[----:B------:R-:W2:Y:S01]  /*02b0*/  LDG.E R29, desc[UR4][R16.64+0xc] ;  /* 0x00000c04101d7981 */ /* 0x000ea2000c1e1900 */
[----:B---3--:R-:W-:-:S03]  /*02c0*/  DFMA R22, R20, R22, R14 ;  /* 0x000000161416722b */ /* 0x008fc6000000000e */
[----:B------:R-:W3:Y:S04]  /*02d0*/  LDG.E.64 R14, desc[UR4][R12.64+0x8] ;  /* 0x000008040c0e7981 */ /* 0x000ee8000c1e1b00 */
[----:B------:R4:W3:Y:S02]  /*02e0*/  LDG.E.64 R20, desc[UR4][R24.64] ;  /* 0x0000000418147981 */ /* 0x0008e4000c1e1b00 */
[----:B----4-:R-:W-:Y:S02]  /*02f0*/  IMAD.WIDE R24, R27, 0x8, R18 ;  /* 0x000000081b187825 */ /* 0x010fe400078e0212 */
[----:B------:R-:W4:Y:S01]  /*0300*/  LDG.E R27, desc[UR4][R16.64+0x10] ;  /* 0x00001004101b7981 */ /* 0x000f22000c1e1900 */
[----:B---3--:R-:W-:-:S03]  /*0310*/  DFMA R20, R14, R20, R22 ;  /* 0x000000140e14722b */ /* 0x008fc60000000016 */
[----:B------:R-:W3:Y:S04]  /*0320*/  LDG.E.64 R14, desc[UR4][R12.64+0x10] ;  /* 0x000010040c0e7981 */ /* 0x000ee8000c1e1b00 */
[----:B------:R-:W3:Y:S01]  /*0330*/  LDG.E.64 R22, desc[UR4][R24.64] ;  /* 0x0000000418167981 */ /* 0x000ee2000c1e1b00 */
[--C-:B--2---:R-:W-:Y:S01]  /*0340*/  IMAD.WIDE R28, R29, 0x8, R18.reuse ;  /* 0x000000081d1c7825 */ /* 0x104fe200078e0212 */
[----:B---3--:R-:W-:Y:S02]  /*0350*/  DFMA R22, R14, R22, R20 ;  /* 0x000000160e16722b */ /* 0x008fe40000000014 */
[----:B------:R-:W2:Y:S04]  /*0360*/  LDG.E.64 R14, desc[UR4][R12.64+0x18] ;  /* 0x000018040c0e7981 */ /* 0x000ea8000c1e1b00 */
[----:B------:R-:W2:Y:S01]  /*0370*/  LDG.E.64 R20, desc[UR4][R28.64] ;  /* 0x000000041c147981 */ /* 0x000ea2000c1e1b00 */
[----:B----4-:R-:W-:-:S03]  /*0380*/  IMAD.WIDE R24, R27, 0x8, R18 ;  /* 0x000000081b187825 */ /* 0x010fc600078e0212 */
[----:B------:R-:W3:Y:S04]  /*0390*/  LDG.E R27, desc[UR4][R16.64+0x14] ;  /* 0x00001404101b7981 */ /* 0x000ee8000c1e1900 */
[----:B------:R-:W4:Y:S01]  /*03a0*/  LDG.E R29, desc[UR4][R16.64+0x18] ;  /* 0x00001804101d7981 */ /* 0x000f22000c1e1900 */
[----:B--2---:R-:W-:-:S03]  /*03b0*/  DFMA R20, R14, R20, R22 ;  /* 0x000000140e14722b */ /* 0x004fc60000000016 */
[----:B------:R-:W2:Y:S04]  /*03c0*/  LDG.E.64 R14, desc[UR4][R12.64+0x20] ;  /* 0x000020040c0e7981 */ /* 0x000ea8000c1e1b00 */
[----:B------:R3:W2:Y:S02]  /*03d0*/  LDG.E.64 R22, desc[UR4][R24.64] ;  /* 0x0000000418167981 */ /* 0x0006a4000c1e1b00 */
[----:B---3--:R-:W-:Y:S02]  /*03e0*/  IMAD.WIDE R24, R27, 0x8, R18 ;  /* 0x000000081b187825 */ /* 0x008fe400078e0212 */
[----:B------:R-:W3:Y:S01]  /*03f0*/  LDG.E R27, desc[UR4][R16.64+0x1c] ;  /* 0x00001c04101b7981 */ /* 0x000ee2000c1e1900 */
[----:B--2---:R-:W-:-:S03]  /*0400*/  DFMA R22, R14, R22, R20 ;  /* 0x000000160e16722b */ /* 0x004fc60000000014 */
[----:B------:R-:W2:Y:S04]  /*0410*/  LDG.E.64 R14, desc[UR4][R12.64+0x28] ;  /* 0x000028040c0e7981 */ /* 0x000ea8000c1e1b00 */
[----:B------:R-:W2:Y:S01]  /*0420*/  LDG.E.64 R20, desc[UR4][R24.64] ;  /* 0x0000000418147981 */ /* 0x000ea2000c1e1b00 */
[--C-:B----4-:R-:W-:Y:S01]  /*0430*/  IMAD.WIDE R28, R29, 0x8, R18.reuse ;  /* 0x000000081d1c7825 */ /* 0x110fe200078e0212 */
[----:B--2---:R-:W-:Y:S02]  /*0440*/  DFMA R20, R14, R20, R22 ;  /* 0x000000140e14722b */ /* 0x004fe40000000016 */
[----:B------:R-:W2:Y:S04]  /*0450*/  LDG.E.64 R14, desc[UR4][R12.64+0x30] ;  /* 0x000030040c0e7981 */ /* 0x000ea8000c1e1b00 */
[----:B------:R-:W2:Y:S01]  /*0460*/  LDG.E.64 R22, desc[UR4][R28.64] ;  /* 0x000000041c167981 */ /* 0x000ea2000c1e1b00 */
[----:B---3--:R-:W-:-:S03]  /*0470*/  IMAD.WIDE R24, R27, 0x8, R18 ;  /* 0x000000081b187825 */ /* 0x008fc600078e0212 */
        /* <DEDUP_REMOVED lines=25> */
[----:B----4-:R-:W-:-:S03]  /*0610*/  IMAD.WIDE R28, R29, 0x8, R18 ;  /* 0x000000081d1c7825 */ /* 0x010fc600078e0212 */
[----:B------:R-:W4:Y:S01]  /*0620*/  LDG.E R25, desc[UR4][R16.64+0x38] ;  /* 0x0000380410197981 */ /* 0x000f22000c1e1900 */
[----:B--2---:R-:W-:-:S03]  /*0630*/  DFMA R20, R14, R20, R22 ;  /* 0x000000140e14722b */ /* 0x004fc60000000016 */
[----:B------:R-:W2:Y:S04]  /*0640*/  LDG.E.64 R14, desc[UR4][R12.64+0x60] ;  /* 0x000060040c0e7981 */ /* 0x000ea8000c1e1b00 */
[----:B------:R-:W2:Y:S02]  /*0650*/  LDG.E.64 R22, desc[UR4][R28.64] ;  /* 0x000000041c167981 */ /* 0x000ea4000c1e1b00 */
[----:B--2---:R-:W-:Y:S01]  /*0660*/  DFMA R22, R14, R22, R20 ;  /* 0x000000160e16722b */ /* 0x004fe20000000014 */
[--C-:B---3--:R-:W-:Y:S01]  /*0670*/  IMAD.WIDE R20, R27, 0x8, R18.reuse ;  /* 0x000000081b147825 */ /* 0x108fe200078e0212 */
[----:B------:R-:W2:Y:S04]  /*0680*/  LDG.E.64 R14, desc[UR4][R12.64+0x68] ;  /* 0x000068040c0e7981 */ /* 0x000ea8000c1e1b00 */
[----:B------:R-:W3:Y:S04]  /*0690*/  LDG.E R27, desc[UR4][R16.64+0x3c] ;  /* 0x00003c04101b7981 */ /* 0x000ee8000c1e1900 */
[----:B------:R-:W2:Y:S01]  /*06a0*/  LDG.E.64 R20, desc[UR4][R20.64] ;  /* 0x0000000414147981 */ /* 0x000ea2000c1e1b00 */
[----:B----4-:R-:W-:-:S06]  /*06b0*/  IMAD.WIDE R24, R25, 0x8, R18 ;  /* 0x0000000819187825 */ /* 0x010fcc00078e0212 */
[----:B------:R-:W4:Y:S01]  /*06c0*/  LDG.E.64 R24, desc[UR4][R24.64] ;  /* 0x0000000418187981 */ /* 0x000f22000c1e1b00 */
[----:B---3--:R-:W-:Y:S01]  /*06d0*/  IMAD.WIDE R18, R27, 0x8, R18 ;  /* 0x000000081b127825 */ /* 0x008fe200078e0212 */
[----:B--2---:R-:W-:Y:S02]  /*06e0*/  DFMA R20, R14, R20, R22 ;  /* 0x000000140e14722b */ /* 0x004fe40000000016 */
[----:B------:R-:W4:Y:S04]  /*06f0*/  LDG.E.64 R14, desc[UR4][R12.64+0x70] ;  /* 0x000070040c0e7981 */ /* 0x000f28000c1e1b00 */
[----:B------:R-:W2:Y:S04]  /*0700*/  LDG.E.64 R22, desc[UR4][R12.64+0x78] ;  /* 0x000078040c167981 */ /* 0x000ea8000c1e1b00 */
[----:B------:R-:W2:Y:S01]  /*0710*/  LDG.E.64 R18, desc[UR4][R18.64] ;  /* 0x0000000412127981 */ /* 0x000ea2000c1e1b00 */
[----:B------:R-:W-:-:S04]  /*0720*/  IADD3 R26, PT, PT, R26, 0x10, RZ ;  /* 0x000000101a1a7810 */ /* 0x000fc80007ffe0ff */
[----:B------:R-:W-:Y:S01]  /*0730*/  ISETP.NE.AND P0, PT, R26, RZ, PT ;  /* 0x000000ff1a00720c */ /* 0x000fe20003f05270 */
[----:B------:R-:W-:Y:S02]  /*0740*/  VIADD R11, R11, 0x10 ;  /* 0x000000100b0b7836 */ /* 0x000fe40000000000 */
[----:B------:R-:W-:Y:S01]  /*0750*/  VIADD R4, R4, 0x10 ;  /* 0x0000001004047836 */ /* 0x000fe20000000000 */
[----:B----4-:R-:W-:-:S08]  /*0760*/  DFMA R14, R14, R24, R20 ;  /* 0x000000180e0e722b */ /* 0x010fd00000000014 */
[----:B--2---:R-:W-:Y:S01]  /*0770*/  DFMA R14, R22, R18, R14 ;  /* 0x00000012160e722b */ /* 0x004fe2000000000e */
[----:B------:R-:W-:Y:S10]  /*0780*/  @P0 BRA `(.L_x_2) ;  /* 0xfffffff800a00947 */ /* 0x000ff4000383ffff */
[----:B------:R-:W-:-:S07]  /*0790*/  VIADD R4, R11, 0x1 ;  /* 0x000000010b047836 */ /* 0x000fce0000000000 */
.L_x_1:
[----:B------:R-:W-:-:S13]  /*07a0*/  ISETP.NE.AND P0, PT, R10, RZ, PT ;  /* 0x000000ff0a00720c */ /* 0x000fda0003f05270 */
[----:B------:R-:W-:Y:S05]  /*07b0*/  @!P0 BRA `(.L_x_0) ;  /* 0x00000004008c8947 */ /* 0x000fea0003800000 */
[----:B------:R-:W-:Y:S02]  /*07c0*/  ISETP.GE.U32.AND P0, PT, R10, 0x8, PT ;  /* 0x000000080a00780c */ /* 0x000fe40003f06070 */
[----:B------:R-:W-:-:S04]  /*07d0*/  LOP3.LUT R24, R5, 0x7, RZ, 0xc0, !PT ;  /* 0x0000000705187812 */ /* 0x000fc800078ec0ff */
[----:B------:R-:W-:-:S07]  /*07e0*/  ISETP.NE.AND P1, PT, R24, RZ, PT ;  /* 0x000000ff1800720c */ /* 0x000fce0003f25270 */
[----:B------:R-:W-:Y:S06]  /*07f0*/  @!P0 BRA `(.L_x_3) ;  /* 0x0000000000b08947 */ /* 0x000fec0003800000 */
[C---:B-----5:R-:W-:Y:S01]  /*0800*/  IMAD.WIDE R26, R4.reuse, 0x4, R6 ;  /* 0x00000004041a7825 */ /* 0x060fe200078e0206 */
[----:B------:R-:W0:Y:S04]  /*0810*/  LDC.64 R10, c[0x0][0x390] ;  /* 0x0000e400ff0a7b82 */ /* 0x000e280000000a00 */
[----:B------:R-:W0:Y:S01]  /*0820*/  LDG.E R23, desc[UR4][R26.64] ;  /* 0x000000041a177981 */ /* 0x000e22000c1e1900 */
[----:B------:R-:W-:-:S03]  /*0830*/  IMAD.WIDE R12, R4, 0x8, R8 ;  /* 0x00000008040c7825 */ /* 0x000fc600078e0208 */
[----:B------:R-:W2:Y:S04]  /*0840*/  LDG.E R29, desc[UR4][R26.64+0x4] ;  /* 0x000004041a1d7981 */ /* 0x000ea8000c1e1900 */
[----:B------:R-:W3:Y:S04]  /*0850*/  LDG.E.64 R18, desc[UR4][R12.64] ;  /* 0x000000040c127981 */ /* 0x000ee8000c1e1b00 */
[----:B------:R-:W4:Y:S04]  /*0860*/  LDG.E.64 R20, desc[UR4][R12.64+0x8] ;  /* 0x000008040c147981 */ /* 0x000f28000c1e1b00 */
[----:B------:R-:W4:Y:S01]  /*0870*/  LDG.E R25, desc[UR4][R26.64+0xc] ;  /* 0x00000c041a197981 */ /* 0x000f22000c1e1900 */
[----:B0-----:R-:W-:-:S05]  /*0880*/  IMAD.WIDE R22, R23, 0x8, R10 ;  /* 0x0000000817167825 */ /* 0x001fca00078e020a */
[----:B------:R-:W3:Y:S01]  /*0890*/  LDG.E.64 R16, desc[UR4][R22.64] ;  /* 0x0000000416107981 */ /* 0x000ee2000c1e1b00 */
[----:B--2---:R-:W-:-:S03]  /*08a0*/  IMAD.WIDE R28, R29, 0x8, R10 ;  /* 0x000000081d1c7825 */ /* 0x004fc600078e020a */
[----:B------:R-:W2:Y:S01]  /*08b0*/  LDG.E.64 R22, desc[UR4][R12.64+0x18] ;  /* 0x000018040c167981 */ /* 0x000ea2000c1e1b00 */
[----:B---3--:R-:W-:-:S03]  /*08c0*/  DFMA R16, R18, R16, R14 ;  /* 0x000000101210722b */ /* 0x008fc6000000000e */
[----:B------:R-:W3:Y:S04]  /*08d0*/  LDG.E R19, desc[UR4][R26.64+0x8] ;  /* 0x000008041a137981 */ /* 0x000ee8000c1e1900 */
[----:B------:R-:W4:Y:S01]  /*08e0*/  LDG.E.64 R14, desc[UR4][R28.64] ;  /* 0x000000041c0e7981 */ /* 0x000f22000c1e1b00 */
[--C-:B---3--:R-:W-:Y:S01]  /*08f0*/  IMAD.WIDE R18, R19, 0x8, R10.reuse ;  /* 0x0000000813127825 */ /* 0x108fe200078e020a */
[----:B----4-:R-:W-:Y:S02]  /*0900*/  DFMA R20, R20, R14, R16 ;  /* 0x0000000e1414722b */ /* 0x010fe40000000010 */
[----:B------:R-:W3:Y:S04]  /*0910*/  LDG.E.64 R16, desc[UR4][R12.64+0x10] ;  /* 0x000010040c107981 */ /* 0x000ee8000c1e1b00 */
[----:B------:R0:W3:Y:S02]  /*0920*/  LDG.E.64 R14, desc[UR4][R18.64] ;  /* 0x00000004120e7981 */ /* 0x0000e4000c1e1b00 */
[----:B0-----:R-:W-:-:S02]  /*0930*/  IMAD.WIDE R18, R25, 0x8, R10 ;  /* 0x0000000819127825 */ /* 0x001fc400078e020a */
[----:B------:R-:W4:Y:S01]  /*0940*/  LDG.E R25, desc[UR4][R26.64+0x1c] ;  /* 0x00001c041a197981 */ /* 0x000f22000c1e1900 */
[----:B---3--:R-:W-:-:S03]  /*0950*/  DFMA R16, R16, R14, R20 ;  /* 0x0000000e1010722b */ /* 0x008fc60000000014 */
[----:B------:R-:W3:Y:S04]  /*0960*/  LDG.E R21, desc[UR4][R26.64+0x10] ;  /* 0x000010041a157981 */ /* 0x000ee8000c1e1900 */
[----:B------:R-:W2:Y:S04]  /*0970*/  LDG.E.64 R14, desc[UR4][R18.64] ;  /* 0x00000004120e7981 */ /* 0x000ea8000c1e1b00 */
[----:B------:R-:W4:Y:S01]  /*0980*/  LDG.E R20, desc[UR4][R26.64+0x14] ;  /* 0x000014041a147981 */ /* 0x000f22000c1e1900 */
[----:B---3--:R-:W-:-:S03]  /*0990*/  IMAD.WIDE R28, R21, 0x8, R10 ;  /* 0x00000008151c7825 */ /* 0x008fc600078e020a */
[----:B------:R-:W3:Y:S01]  /*09a0*/  LDG.E R21, desc[UR4][R26.64+0x18] ;  /* 0x000018041a157981 */ /* 0x000ee2000c1e1900 */
[----:B--2---:R-:W-:-:S03]  /*09b0*/  DFMA R22, R22, R14, R16 ;  /* 0x0000000e1616722b */ /* 0x004fc60000000010 */
[----:B------:R-:W2:Y:S04]  /*09c0*/  LDG.E.64 R14, desc[UR4][R12.64+0x20] ;  /* 0x000020040c0e7981 */ /* 0x000ea8000c1e1b00 */
[----:B------:R-:W2:Y:S01]  /*09d0*/  LDG.E.64 R16, desc[UR4][R28.64] ;  /* 0x000000041c107981 */ /* 0x000ea2000c1e1b00 */
[----:B----4-:R-:W-:-:S06]  /*09e0*/  IMAD.WIDE R18, R20, 0x8, R10 ;  /* 0x0000000814127825 */ /* 0x010fcc00078e020a */
[----:B------:R-:W4:Y:S04]  /*09f0*/  LDG.E.64 R18, desc[UR4][R18.64] ;  /* 0x0000000412127981 */ /* 0x000f28000c1e1b00 */
[----:B------:R-:W4:Y:S01]  /*0a00*/  LDG.E.64 R28, desc[UR4][R12.64+0x38] ;  /* 0x000038040c1c7981 */ /* 0x000f22000c1e1b00 */
[----:B---3--:R-:W-:Y:S01]  /*0a10*/  IMAD.WIDE R20, R21, 0x8, R10 ;  /* 0x0000000815147825 */ /* 0x008fe200078e020a */
[----:B--2---:R-:W-:-:S05]  /*0a20*/  DFMA R14, R14, R16, R22 ;  /* 0x000000100e0e722b */ /* 0x004fca0000000016 */
[----:B------:R-:W2:Y:S04]  /*0a30*/  LDG.E.64 R20, desc[UR4][R20.64] ;  /* 0x0000000414147981 */ /* 0x000ea8000c1e1b00 */
[----:B------:R-:W4:Y:S01]  /*0a40*/  LDG.E.64 R16, desc[UR4][R12.64+0x28] ;  /* 0x000028040c107981 */ /* 0x000f22000c1e1b00 */
[----:B------:R-:W-:-:S03]  /*0a50*/  IMAD.WIDE R10, R25, 0x8, R10 ;  /* 0x00000008190a7825 */ /* 0x000fc600078e020a */
[----:B------:R-:W2:Y:S04]  /*0a60*/  LDG.E.64 R22, desc[UR4][R12.64+0x30] ;  /* 0x000030040c167981 */ /* 0x000ea8000c1e1b00 */
[----:B------:R-:W3:Y:S01]  /*0a70*/  LDG.E.64 R10, desc[UR4][R10.64] ;  /* 0x000000040a0a7981 */ /* 0x000ee2000c1e1b00 */
[----:B------:R-:W-:Y:S01]  /*0a80*/  IADD3 R4, PT, PT, R4, 0x8, RZ ;  /* 0x0000000804047810 */ /* 0x000fe20007ffe0ff */
[----:B----4-:R-:W-:-:S08]  /*0a90*/  DFMA R14, R16, R18, R14 ;  /* 0x00000012100e722b */ /* 0x010fd0000000000e */
[----:B--2---:R-:W-:-:S08]  /*0aa0*/  DFMA R14, R22, R20, R14 ;  /* 0x00000014160e722b */ /* 0x004fd0000000000e */
[----:B---3--:R-:W-:-:S11]  /*0ab0*/  DFMA R14, R28, R10, R14 ;  /* 0x0000000a1c0e722b */ /* 0x008fd6000000000e */
.L_x_3:
        /* <DEDUP_REMOVED lines=11> */
[----:B------:R-:W4:Y:S04]  /*0b70*/  LDG.E R27, desc[UR4][R28.64+0x8] ;  /* 0x000008041c1b7981 */ /* 0x000f28000c1e1900 */
[----:B------:R-:W4:Y:S04]  /*0b80*/  LDG.E R25, desc[UR4][R28.64+0xc] ;  /* 0x00000c041c197981 */ /* 0x000f28000c1e1900 */
[----:B------:R-:W4:Y:S01]  /*0b90*/  LDG.E.64 R16, desc[UR4][R10.64+0x8] ;  /* 0x000008040a107981 */ /* 0x000f22000c1e1b00 */
[----:B0-----:R-:W-:-:S06]  /*0ba0*/  IMAD.WIDE R20, R21, 0x8, R12 ;  /* 0x0000000815147825 */ /* 0x001fcc00078e020c */
[----:B------:R-:W3:Y:S01]  /*0bb0*/  LDG.E.64 R20, desc[UR4][R20.64] ;  /* 0x0000000414147981 */ /* 0x000ee2000c1e1b00 */
[----:B--2---:R-:W-:-:S06]  /*0bc0*/  IMAD.WIDE R18, R19, 0x8, R12 ;  /* 0x0000000813127825 */ /* 0x004fcc00078e020c */
[----:B------:R-:W2:Y:S01]  /*0bd0*/  LDG.E.64 R18, desc[UR4][R18.64] ;  /* 0x0000000412127981 */ /* 0x000ea2000c1e1b00 */
[----:B---3--:R-:W-:Y:S01]  /*0be0*/  DFMA R14, R22, R20, R14 ;  /* 0x00000014160e722b */ /* 0x008fe2000000000e */
[--C-:B----4-:R-:W-:Y:S02]  /*0bf0*/  IMAD.WIDE R22, R27, 0x8, R12.reuse ;  /* 0x000000081b167825 */ /* 0x110fe400078e020c */
[----:B------:R-:W3:Y:S02]  /*0c00*/  LDG.E.64 R20, desc[UR4][R10.64+0x10] ;  /* 0x000010040a147981 */ /* 0x000ee4000c1e1b00 */
[----:B------:R-:W-:Y:S02]  /*0c10*/  IMAD.WIDE R12, R25, 0x8, R12 ;  /* 0x00000008190c7825 */ /* 0x000fe400078e020c */
[----:B------:R-:W3:Y:S04]  /*0c20*/  LDG.E.64 R22, desc[UR4][R22.64] ;  /* 0x0000000416167981 */ /* 0x000ee8000c1e1b00 */
[----:B------:R-:W4:Y:S04]  /*0c30*/  LDG.E.64 R24, desc[UR4][R10.64+0x18] ;  /* 0x000018040a187981 */ /* 0x000f28000c1e1b00 */
[----:B------:R-:W4:Y:S01]  /*0c40*/  LDG.E.64 R12, desc[UR4][R12.64] ;  /* 0x000000040c0c7981 */ /* 0x000f22000c1e1b00 */
[----:B--2---:R-:W-:Y:S01]  /*0c50*/  DFMA R14, R16, R18, R14 ;  /* 0x00000012100e722b */ /* 0x004fe2000000000e */
[----:B------:R-:W-:-:S07]  /*0c60*/  VIADD R4, R4, 0x4 ;  /* 0x0000000404047836 */ /* 0x000fce0000000000 */
[----:B---3--:R-:W-:-:S08]  /*0c70*/  DFMA R14, R20, R22, R14 ;  /* 0x00000016140e722b */ /* 0x008fd0000000000e */
[----:B----4-:R-:W-:-:S11]  /*0c80*/  DFMA R14, R24, R12, R14 ;  /* 0x0000000c180e722b */ /* 0x010fd6000000000e */
.L_x_4:
[----:B------:R-:W-:Y:S05]  /*0c90*/  @!P1 BRA `(.L_x_0) ;  /* 0x0000000000549947 */ /* 0x000fea0003800000 */
[C---:B-----5:R-:W-:Y:S02]  /*0ca0*/  IMAD.WIDE R12, R4.reuse, 0x4, R6 ;  /* 0x00000004040c7825 */ /* 0x060fe400078e0206 */
[----:B------:R-:W0:Y:S03]  /*0cb0*/  LDC.64 R6, c[0x0][0x390] ;  /* 0x0000e400ff067b82 */ /* 0x000e260000000a00 */
[----:B------:R-:W0:Y:S01]  /*0cc0*/  LDG.E R19, desc[UR4][R12.64] ;  /* 0x000000040c137981 */ /* 0x000e22000c1e1900 */
[----:B------:R-:W-:-:S05]  /*0cd0*/  IMAD.WIDE R10, R4, 0x8, R8 ;  /* 0x00000008040a7825 */ /* 0x000fca00078e0208 */
[----:B------:R-:W2:Y:S01]  /*0ce0*/  LDG.E.64 R16, desc[UR4][R10.64] ;  /* 0x000000040a107981 */ /* 0x000ea2000c1e1b00 */
[----:B------:R-:W-:Y:S01]  /*0cf0*/  ISETP.NE.AND P0, PT, R5, 0x1, PT ;  /* 0x000000010500780c */ /* 0x000fe20003f05270 */
[----:B0-----:R-:W-:-:S06]  /*0d00*/  IMAD.WIDE R18, R19, 0x8, R6 ;  /* 0x0000000813127825 */ /* 0x001fcc00078e0206 */
[----:B------:R-:W2:Y:S02]  /*0d10*/  LDG.E.64 R18, desc[UR4][R18.64] ;  /* 0x0000000412127981 */ /* 0x000ea4000c1e1b00 */
[----:B--2---:R-:W-:-:S04]  /*0d20*/  DFMA R14, R16, R18, R14 ;  /* 0x00000012100e722b */ /* 0x004fc8000000000e */
[----:B------:R-:W-:Y:S07]  /*0d30*/  @!P0 BRA `(.L_x_0) ;  /* 0x00000000002c8947 */ /* 0x000fee0003800000 */
[----:B------:R-:W-:Y:S01]  /*0d40*/  ISETP.NE.AND P0, PT, R5, 0x2, PT ;  /* 0x000000020500780c */ /* 0x000fe20003f05270 */
[----:B------:R-:W2:Y:S04]  /*0d50*/  LDG.E R17, desc[UR4][R12.64+0x4] ;  /* 0x000004040c117981 */ /* 0x000ea8000c1e1900 */
[----:B------:R-:W3:Y:S08]  /*0d60*/  LDG.E.64 R4, desc[UR4][R10.64+0x8] ;  /* 0x000008040a047981 */ /* 0x000ef0000c1e1b00 */
[----:B------:R-:W4:Y:S01]  /*0d70*/  @P0 LDG.E R19, desc[UR4][R12.64+0x8] ;  /* 0x000008040c130981 */ /* 0x000f22000c1e1900 */
[----:B--2---:R-:W-:-:S06]  /*0d80*/  IMAD.WIDE R16, R17, 0x8, R6 ;  /* 0x0000000811107825 */ /* 0x004fcc00078e0206 */
[----:B------:R-:W3:Y:S01]  /*0d90*/  LDG.E.64 R16, desc[UR4][R16.64] ;  /* 0x0000000410107981 */ /* 0x000ee2000c1e1b00 */
[----:B----4-:R-:W-:-:S03]  /*0da0*/  @P0 IMAD.WIDE R18, R19, 0x8, R6 ;  /* 0x0000000813120825 */ /* 0x010fc600078e0206 */
[----:B------:R-:W2:Y:S04]  /*0db0*/  @P0 LDG.E.64 R6, desc[UR4][R10.64+0x10] ;  /* 0x000010040a060981 */ /* 0x000ea8000c1e1b00 */
[----:B------:R-:W2:Y:S01]  /*0dc0*/  @P0 LDG.E.64 R18, desc[UR4][R18.64] ;  /* 0x0000000412120981 */ /* 0x000ea2000c1e1b00 */
[----:B---3--:R-:W-:-:S08]  /*0dd0*/  DFMA R14, R4, R16, R14 ;  /* 0x00000010040e722b */ /* 0x008fd0000000000e */
[----:B--2---:R-:W-:-:S11]  /*0de0*/  @P0 DFMA R14, R6, R18, R14 ;  /* 0x00000012060e022b */ /* 0x004fd6000000000e */
.L_x_0:
[----:B-----5:R-:W-:Y:S01]  /*0df0*/  IMAD.WIDE R6, R2, 0x8, R8 ;  /* 0x0000000802067825 */ /* 0x020fe200078e0208 */
[----:B------:R-:W0:Y:S05]  /*0e00*/  LDC.64 R4, c[0x0][0x380] ;  /* 0x0000e000ff047b82 */ /* 0x000e2a0000000a00 */
[----:B------:R-:W2:Y:S01]  /*0e10*/  LDG.E.64 R6, desc[UR4][R6.64] ;  /* 0x0000000406067981 */ /* 0x000ea2000c1e1b00 */
[----:B0-----:R-:W-:-:S06]  /*0e20*/  IMAD.WIDE.U32 R4, R0, 0x8, R4 ;  /* 0x0000000800047825 */ /* 0x001fcc00078e0004 */
[----:B------:R-:W3:Y:S01]  /*0e30*/  LDG.E.64 R4, desc[UR4][R4.64] ;  /* 0x0000000404047981 */ /* 0x000ee2000c1e1b00 */
[----:B------:R-:W-:Y:S01]  /*0e40*/  IMAD.MOV.U32 R8, RZ, RZ, 0x1 ;  /* 0x00000001ff087424 */ /* 0x000fe200078e00ff */
[----:B--2---:R-:W0:Y:S05]  /*0e50*/  MUFU.RCP64H R9, R7 ;  /* 0x0000000700097308 */ /* 0x004e2a0000001800 */
[----:B0-----:R-:W-:-:S08]  /*0e60*/  DFMA R10, -R6, R8, 1 ;  /* 0x3ff00000060a742b */ /* 0x001fd00000000108 */
[----:B------:R-:W-:-:S08]  /*0e70*/  DFMA R10, R10, R10, R10 ;  /* 0x0000000a0a0a722b */ /* 0x000fd0000000000a */
[----:B------:R-:W-:Y:S02]  /*0e80*/  DFMA R10, R8, R10, R8 ;  /* 0x0000000a080a722b */ /* 0x000fe40000000008 */
[----:B---3--:R-:W-:-:S06]  /*0e90*/  DADD R8, R4, -R14 ;  /* 0x0000000004087229 */ /* 0x008fcc000000080e */
[----:B------:R-:W-:-:S04]  /*0ea0*/  DFMA R12, -R6, R10, 1 ;  /* 0x3ff00000060c742b */ /* 0x000fc8000000010a */
[----:B------:R-:W-:-:S04]  /*0eb0*/  FSETP.GEU.AND P1, PT, |R9|, 6.5827683646048100446e-37, PT ;  /* 0x036000000900780b */ /* 0x000fc80003f2e200 */
[----:B------:R-:W-:-:S08]  /*0ec0*/  DFMA R12, R10, R12, R10 ;  /* 0x0000000c0a0c722b */ /* 0x000fd0000000000a */
[----:B------:R-:W-:-:S08]  /*0ed0*/  DMUL R10, R8, R12 ;  /* 0x0000000c080a7228 */ /* 0x000fd00000000000 */
[----:B------:R-:W-:-:S08]  /*0ee0*/  DFMA R14, -R6, R10, R8 ;  /* 0x0000000a060e722b */ /* 0x000fd00000000108 */
[----:B------:R-:W-:-:S10]  /*0ef0*/  DFMA R4, R12, R14, R10 ;  /* 0x0000000e0c04722b */ /* 0x000fd4000000000a */
[----:B------:R-:W-:-:S05]  /*0f00*/  FFMA R2, RZ, R7, R5 ;  /* 0x00000007ff027223 */ /* 0x000fca0000000005 */
[----:B------:R-:W-:-:S13]  /*0f10*/  FSETP.GT.AND P0, PT, |R2|, 1.469367938527859385e-39, PT ;  /* 0x001000000200780b */ /* 0x000fda0003f04200 */
[----:B------:R-:W-:Y:S05]  /*0f20*/  @P0 BRA P1, `(.L_x_5) ;  /* 0x0000000000100947 */ /* 0x000fea0000800000 */
[----:B------:R-:W-:-:S07]  /*0f30*/  MOV R2, 0xf50 ;  /* 0x00000f5000027802 */ /* 0x000fce0000000f00 */
[----:B------:R-:W-:Y:S05]  /*0f40*/  CALL.REL.NOINC `($__internal_0_$__cuda_sm20_div_rn_f64_full) ;  /* 0x0000000000207944 */ /* 0x000fea0003c00000 */
[----:B------:R-:W-:Y:S01]  /*0f50*/  MOV R4, R14 ;  /* 0x0000000e00047202 */ /* 0x000fe20000000f00 */
[----:B------:R-:W-:-:S07]  /*0f60*/  IMAD.MOV.U32 R5, RZ, RZ, R15 ;  /* 0x000000ffff057224 */ /* 0x000fce00078e000f */
.L_x_5:
[----:B------:R-:W0:Y:S01]  /*0f70*/  LDC.64 R6, c[0x0][0x390] ;  /* 0x0000e400ff067b82 */ /* 0x000e220000000a00 */
[----:B------:R-:W-:Y:S01]  /*0f80*/  ISETP.GT.U32.AND P0, PT, R3, 0x1, PT ;  /* 0x000000010300780c */ /* 0x000fe20003f04070 */
[----:B0-----:R-:W-:-:S05]  /*0f90*/  IMAD.WIDE.U32 R6, R0, 0x8, R6 ;  /* 0x0000000800067825 */ /* 0x001fca00078e0006 */
[----:B------:R0:W-:Y:S07]  /*0fa0*/  STG.E.64 desc[UR4][R6.64], R4 ;  /* 0x0000000406007986 */ /* 0x0001ee000c101b04 */
[----:B------:R-:W-:Y:S05]  /*0fb0*/  @P0 BRA `(.L_x_6) ;  /* 0xfffffff000280947 */ /* 0x000fea000383ffff */
[----:B------:R-:W-:Y:S05]  /*0fc0*/  EXIT ;  /* 0x000000000000794d */ /* 0x000fea0003800000 */
        .weak           $__internal_0_$__cuda_sm20_div_rn_f64_full
        .type           $__internal_0_$__cuda_sm20_div_rn_f64_full,@function
        .size           $__internal_0_$__cuda_sm20_div_rn_f64_full,(.L_x_26 - $__internal_0_$__cuda_sm20_div_rn_f64_full)
$__internal_0_$__cuda_sm20_div_rn_f64_full:
[C---:B------:R-:W-:Y:S01]  /*0fd0*/  FSETP.GEU.AND P0, PT, |R7|.reuse, 1.469367938527859385e-39, PT ;  /* 0x001000000700780b */ /* 0x040fe20003f0e200 */
[----:B------:R-:W-:Y:S01]  /*0fe0*/  IMAD.MOV.U32 R15, RZ, RZ, 0x1ca00000 ;  /* 0x1ca00000ff0f7424 */ /* 0x000fe200078e00ff */
[C---:B------:R-:W-:Y:S02]  /*0ff0*/  LOP3.LUT R4, R7.reuse, 0x800fffff, RZ, 0xc0, !PT ;  /* 0x800fffff07047812 */ /* 0x040fe400078ec0ff */
[----:B------:R-:W-:Y:S02]  /*1000*/  MOV R12, 0x1 ;  /* 0x00000001000c7802 */ /* 0x000fe40000000f00 */
[----:B------:R-:W-:Y:S01]  /*1010*/  LOP3.LUT R5, R4, 0x3ff00000, RZ, 0xfc, !PT ;  /* 0x3ff0000004057812 */ /* 0x000fe200078efcff */
[----:B------:R-:W-:Y:S01]  /*1020*/  IMAD.MOV.U32 R4, RZ, RZ, R6 ;  /* 0x000000ffff047224 */ /* 0x000fe200078e0006 */
[----:B------:R-:W-:Y:S02]  /*1030*/  LOP3.LUT R19, R7, 0x7ff00000, RZ, 0xc0, !PT ;  /* 0x7ff0000007137812 */ /* 0x000fe400078ec0ff */
[----:B------:R-:W-:-:S03]  /*1040*/  LOP3.LUT R14, R9, 0x7ff00000, RZ, 0xc0, !PT ;  /* 0x7ff00000090e7812 */ /* 0x000fc600078ec0ff */
[----:B------:R-:W-:Y:S01]  /*1050*/  @!P0 DMUL R4, R6, 8.98846567431157953865e+307 ;  /* 0x7fe0000006048828 */ /* 0x000fe20000000000 */
[----:B------:R-:W-:Y:S01]  /*1060*/  ISETP.GE.U32.AND P1, PT, R14, R19, PT ;  /* 0x000000130e00720c */ /* 0x000fe20003f26070 */
[----:B------:R-:W-:-:S04]  /*1070*/  IMAD.MOV.U32 R21, RZ, RZ, R14 ;  /* 0x000000ffff157224 */ /* 0x000fc800078e000e */
[----:B------:R-:W0:Y:S02]  /*1080*/  MUFU.RCP64H R13, R5 ;  /* 0x00000005000d7308 */ /* 0x000e240000001800 */
[----:B0-----:R-:W-:-:S08]  /*1090*/  DFMA R10, R12, -R4, 1 ;  /* 0x3ff000000c0a742b */ /* 0x001fd00000000804 */
[----:B------:R-:W-:-:S08]  /*10a0*/  DFMA R10, R10, R10, R10 ;  /* 0x0000000a0a0a722b */ /* 0x000fd0000000000a */
[----:B------:R-:W-:Y:S01]  /*10b0*/  DFMA R12, R12, R10, R12 ;  /* 0x0000000a0c0c722b */ /* 0x000fe2000000000c */
[----:B------:R-:W-:Y:S02]  /*10c0*/  SEL R11, R15, 0x63400000, !P1 ;  /* 0x634000000f0b7807 */ /* 0x000fe40004800000 */
[----:B------:R-:W-:Y:S02]  /*10d0*/  FSETP.GEU.AND P1, PT, |R9|, 1.469367938527859385e-39, PT ;  /* 0x001000000900780b */ /* 0x000fe40003f2e200 */
[----:B------:R-:W-:-:S03]  /*10e0*/  LOP3.LUT R11, R11, 0x800fffff, R9, 0xf8, !PT ;  /* 0x800fffff0b0b7812 */ /* 0x000fc600078ef809 */
[----:B------:R-:W-:Y:S01]  /*10f0*/  DFMA R16, R12, -R4, 1 ;  /* 0x3ff000000c10742b */ /* 0x000fe20000000804 */
[----:B------:R-:W-:-:S07]  /*1100*/  MOV R10, R8 ;  /* 0x00000008000a7202 */ /* 0x000fce0000000f00 */
[----:B------:R-:W-:Y:S01]  /*1110*/  DFMA R12, R12, R16, R12 ;  /* 0x000000100c0c722b */ /* 0x000fe2000000000c */
[----:B------:R-:W-:Y:S10]  /*1120*/  @P1 BRA `(.L_x_7) ;  /* 0x0000000000201947 */ /* 0x000ff40003800000 */
[----:B------:R-:W-:Y:S01]  /*1130*/  LOP3.LUT R17, R7, 0x7ff00000, RZ, 0xc0, !PT ;  /* 0x7ff0000007117812 */ /* 0x000fe200078ec0ff */
[----:B------:R-:W-:-:S03]  /*1140*/  IMAD.MOV.U32 R16, RZ, RZ, RZ ;  /* 0x000000ffff107224 */ /* 0x000fc600078e00ff */
[----:B------:R-:W-:-:S04]  /*1150*/  ISETP.GE.U32.AND P1, PT, R14, R17, PT ;  /* 0x000000110e00720c */ /* 0x000fc80003f26070 */
[----:B------:R-:W-:-:S04]  /*1160*/  SEL R17, R15, 0x63400000, !P1 ;  /* 0x634000000f117807 */ /* 0x000fc80004800000 */
[----:B------:R-:W-:-:S04]  /*1170*/  LOP3.LUT R17, R17, 0x80000000, R9, 0xf8, !PT ;  /* 0x8000000011117812 */ /* 0x000fc800078ef809 */
[----:B------:R-:W-:-:S06]  /*1180*/  LOP3.LUT R17, R17, 0x100000, RZ, 0xfc, !PT ;  /* 0x0010000011117812 */ /* 0x000fcc00078efcff */
[----:B------:R-:W-:-:S10]  /*1190*/  DFMA R10, R10, 2, -R16 ;  /* 0x400000000a0a782b */ /* 0x000fd40000000810 */
[----:B------:R-:W-:-:S07]  /*11a0*/  LOP3.LUT R21, R11, 0x7ff00000, RZ, 0xc0, !PT ;  /* 0x7ff000000b157812 */ /* 0x000fce00078ec0ff */
.L_x_7:
[----:B------:R-:W-:Y:S01]  /*11b0*/  IMAD.MOV.U32 R20, RZ, RZ, R19 ;  /* 0x000000ffff147224 */ /* 0x000fe200078e0013 */
[----:B------:R-:W-:Y:S01]  /*11c0*/  @!P0 LOP3.LUT R20, R5, 0x7ff00000, RZ, 0xc0, !PT ;  /* 0x7ff0000005148812 */ /* 0x000fe200078ec0ff */
[----:B------:R-:W-:Y:S01]  /*11d0*/  DMUL R16, R12, R10 ;  /* 0x0000000a0c107228 */ /* 0x000fe20000000000 */
[----:B------:R-:W-:-:S03]  /*11e0*/  IADD3 R22, PT, PT, R21, -0x1, RZ ;  /* 0xffffffff15167810 */ /* 0x000fc60007ffe0ff */
[----:B------:R-:W-:Y:S01]  /*11f0*/  VIADD R23, R20, 0xffffffff ;  /* 0xffffffff14177836 */ /* 0x000fe20000000000 */
[----:B------:R-:W-:-:S03]  /*1200*/  ISETP.GT.U32.AND P0, PT, R22, 0x7feffffe, PT ;  /* 0x7feffffe1600780c */ /* 0x000fc60003f04070 */
[----:B------:R-:W-:Y:S01]  /*1210*/  DFMA R18, R16, -R4, R10 ;  /* 0x800000041012722b */ /* 0x000fe2000000000a */
[----:B------:R-:W-:-:S07]  /*1220*/  ISETP.GT.U32.OR P0, PT, R23, 0x7feffffe, P0 ;  /* 0x7feffffe1700780c */ /* 0x000fce0000704470 */
[----:B------:R-:W-:-:S06]  /*1230*/  DFMA R12, R12, R18, R16 ;  /* 0x000000120c0c722b */ /* 0x000fcc0000000010 */
[----:B------:R-:W-:Y:S05]  /*1240*/  @P0 BRA `(.L_x_8) ;  /* 0x00000000006c0947 */ /* 0x000fea0003800000 */
[----:B------:R-:W-:-:S04]  /*1250*/  LOP3.LUT R9, R7, 0x7ff00000, RZ, 0xc0, !PT ;  /* 0x7ff0000007097812 */ /* 0x000fc800078ec0ff */
[CC--:B------:R-:W-:Y:S02]  /*1260*/  VIADDMNMX R8, R14.reuse, -R9.reuse, 0xb9600000, !PT ;  /* 0xb96000000e087446 */ /* 0x0c0fe40007800909 */
[----:B------:R-:W-:Y:S02]  /*1270*/  ISETP.GE.U32.AND P0, PT, R14, R9, PT ;  /* 0x000000090e00720c */ /* 0x000fe40003f06070 */
[----:B------:R-:W-:Y:S02]  /*1280*/  VIMNMX R8, PT, PT, R8, 0x46a00000, PT ;  /* 0x46a0000008087848 */ /* 0x000fe40003fe0100 */
[----:B------:R-:W-:-:S05]  /*1290*/  SEL R15, R15, 0x63400000, !P0 ;  /* 0x634000000f0f7807 */ /* 0x000fca0004000000 */
[----:B------:R-:W-:Y:S02]  /*12a0*/  IMAD.IADD R16, R8, 0x1, -R15 ;  /* 0x0000000108107824 */ /* 0x000fe400078e0a0f */
[----:B------:R-:W-:-:S03]  /*12b0*/  IMAD.MOV.U32 R8, RZ, RZ, RZ ;  /* 0x000000ffff087224 */ /* 0x000fc600078e00ff */
[----:B------:R-:W-:-:S06]  /*12c0*/  IADD3 R9, PT, PT, R16, 0x7fe00000, RZ ;  /* 0x7fe0000010097810 */ /* 0x000fcc0007ffe0ff */
[----:B------:R-:W-:-:S10]  /*12d0*/  DMUL R14, R12, R8 ;  /* 0x000000080c0e7228 */ /* 0x000fd40000000000 */
[----:B------:R-:W-:-:S13]  /*12e0*/  FSETP.GTU.AND P0, PT, |R15|, 1.469367938527859385e-39, PT ;  /* 0x001000000f00780b */ /* 0x000fda0003f0c200 */
[----:B------:R-:W-:Y:S05]  /*12f0*/  @P0 BRA `(.L_x_9) ;  /* 0x0000000000940947 */ /* 0x000fea0003800000 */
[----:B------:R-:W-:Y:S01]  /*1300*/  DFMA R4, R12, -R4, R10 ;  /* 0x800000040c04722b */ /* 0x000fe2000000000a */
[----:B------:R-:W-:-:S09]  /*1310*/  IMAD.MOV.U32 R8, RZ, RZ, RZ ;  /* 0x000000ffff087224 */ /* 0x000fd200078e00ff */
[C---:B------:R-:W-:Y:S02]  /*1320*/  FSETP.NEU.AND P0, PT, R5.reuse, RZ, PT ;  /* 0x000000ff0500720b */ /* 0x040fe40003f0d000 */
[----:B------:R-:W-:-:S04]  /*1330*/  LOP3.LUT R7, R5, 0x80000000, R7, 0x48, !PT ;  /* 0x8000000005077812 */ /* 0x000fc800078e4807 */
[----:B------:R-:W-:-:S07]  /*1340*/  LOP3.LUT R9, R7, R9, RZ, 0xfc, !PT ;  /* 0x0000000907097212 */ /* 0x000fce00078efcff */
[----:B------:R-:W-:Y:S05]  /*1350*/  @!P0 BRA `(.L_x_9) ;  /* 0x00000000007c8947 */ /* 0x000fea0003800000 */
[----:B------:R-:W-:Y:S01]  /*1360*/  IADD3 R5, PT, PT, -R16, RZ, RZ ;  /* 0x000000ff10057210 */ /* 0x000fe20007ffe1ff */
[----:B------:R-:W-:Y:S01]  /*1370*/  IMAD.MOV.U32 R4, RZ, RZ, RZ ;  /* 0x000000ffff047224 */ /* 0x000fe200078e00ff */
[----:B------:R-:W-:-:S05]  /*1380*/  DMUL.RP R8, R12, R8 ;  /* 0x000000080c087228 */ /* 0x000fca0000008000 */
[----:B------:R-:W-:-:S05]  /*1390*/  DFMA R4, R14, -R4, R12 ;  /* 0x800000040e04722b */ /* 0x000fca000000000c */
[----:B------:R-:W-:Y:S02]  /*13a0*/  LOP3.LUT R7, R9, R7, RZ, 0x3c, !PT ;  /* 0x0000000709077212 */ /* 0x000fe400078e3cff */
[----:B------:R-:W-:-:S04]  /*13b0*/  IADD3 R4, PT, PT, -R16, -0x43300000, RZ ;  /* 0xbcd0000010047810 */ /* 0x000fc80007ffe1ff */
[----:B------:R-:W-:-:S04]  /*13c0*/  FSETP.NEU.AND P0, PT, |R5|, R4, PT ;  /* 0x000000040500720b */ /* 0x000fc80003f0d200 */
[----:B------:R-:W-:Y:S02]  /*13d0*/  FSEL R14, R8, R14, !P0 ;  /* 0x0000000e080e7208 */ /* 0x000fe40004000000 */
[----:B------:R-:W-:Y:S01]  /*13e0*/  FSEL R15, R7, R15, !P0 ;  /* 0x0000000f070f7208 */ /* 0x000fe20004000000 */
[----:B------:R-:W-:Y:S06]  /*13f0*/  BRA `(.L_x_9) ;  /* 0x0000000000547947 */ /* 0x000fec0003800000 */
.L_x_8:
[----:B------:R-:W-:-:S14]  /*1400*/  DSETP.NAN.AND P0, PT, R8, R8, PT ;  /* 0x000000080800722a */ /* 0x000fdc0003f08000 */
[----:B------:R-:W-:Y:S05]  /*1410*/  @P0 BRA `(.L_x_10) ;  /* 0x0000000000440947 */ /* 0x000fea0003800000 */
[----:B------:R-:W-:-:S14]  /*1420*/  DSETP.NAN.AND P0, PT, R6, R6, PT ;  /* 0x000000060600722a */ /* 0x000fdc0003f08000 */
[----:B------:R-:W-:Y:S05]  /*1430*/  @P0 BRA `(.L_x_11) ;  /* 0x0000000000300947 */ /* 0x000fea0003800000 */
[----:B------:R-:W-:Y:S01]  /*1440*/  ISETP.NE.AND P0, PT, R21, R20, PT ;  /* 0x000000141500720c */ /* 0x000fe20003f05270 */
[----:B------:R-:W-:Y:S01]  /*1450*/  IMAD.MOV.U32 R14, RZ, RZ, 0x0 ;  /* 0x00000000ff0e7424 */ /* 0x000fe200078e00ff */
[----:B------:R-:W-:-:S11]  /*1460*/  MOV R15, 0xfff80000 ;  /* 0xfff80000000f7802 */ /* 0x000fd60000000f00 */
[----:B------:R-:W-:Y:S05]  /*1470*/  @!P0 BRA `(.L_x_9) ;  /* 0x0000000000348947 */ /* 0x000fea0003800000 */
[----:B------:R-:W-:Y:S02]  /*1480*/  ISETP.NE.AND P0, PT, R21, 0x7ff00000, PT ;  /* 0x7ff000001500780c */ /* 0x000fe40003f05270 */
[----:B------:R-:W-:Y:S02]  /*1490*/  LOP3.LUT R15, R9, 0x80000000, R7, 0x48, !PT ;  /* 0x80000000090f7812 */ /* 0x000fe400078e4807 */
[----:B------:R-:W-:-:S13]  /*14a0*/  ISETP.EQ.OR P0, PT, R20, RZ, !P0 ;  /* 0x000000ff1400720c */ /* 0x000fda0004702670 */
[----:B------:R-:W-:Y:S01]  /*14b0*/  @P0 LOP3.LUT R4, R15, 0x7ff00000, RZ, 0xfc, !PT ;  /* 0x7ff000000f040812 */ /* 0x000fe200078efcff */
[----:B------:R-:W-:Y:S02]  /*14c0*/  @!P0 IMAD.MOV.U32 R14, RZ, RZ, RZ ;  /* 0x000000ffff0e8224 */ /* 0x000fe400078e00ff */
[----:B------:R-:W-:Y:S01]  /*14d0*/  @P0 IMAD.MOV.U32 R14, RZ, RZ, RZ ;  /* 0x000000ffff0e0224 */ /* 0x000fe200078e00ff */
[----:B------:R-:W-:Y:S01]  /*14e0*/  @P0 MOV R15, R4 ;  /* 0x00000004000f0202 */ /* 0x000fe20000000f00 */
[----:B------:R-:W-:Y:S06]  /*14f0*/  BRA `(.L_x_9) ;  /* 0x0000000000147947 */ /* 0x000fec0003800000 */
.L_x_11:
[----:B------:R-:W-:Y:S01]  /*1500*/  LOP3.LUT R15, R7, 0x80000, RZ, 0xfc, !PT ;  /* 0x00080000070f7812 */ /* 0x000fe200078efcff */
[----:B------:R-:W-:Y:S01]  /*1510*/  IMAD.MOV.U32 R14, RZ, RZ, R6 ;  /* 0x000000ffff0e7224 */ /* 0x000fe200078e0006 */
[----:B------:R-:W-:Y:S06]  /*1520*/  BRA `(.L_x_9) ;  /* 0x0000000000087947 */ /* 0x000fec0003800000 */
.L_x_10:
[----:B------:R-:W-:Y:S01]  /*1530*/  LOP3.LUT R15, R9, 0x80000, RZ, 0xfc, !PT ;  /* 0x00080000090f7812 */ /* 0x000fe200078efcff */
[----:B------:R-:W-:-:S07]  /*1540*/  IMAD.MOV.U32 R14, RZ, RZ, R8 ;  /* 0x000000ffff0e7224 */ /* 0x000fce00078e0008 */
.L_x_9:
[----:B------:R-:W-:Y:S01]  /*1550*/  MOV R4, R2 ;  /* 0x0000000200047202 */ /* 0x000fe20000000f00 */
[----:B------:R-:W-:-:S04]  /*1560*/  IMAD.MOV.U32 R5, RZ, RZ, 0x0 ;  /* 0x00000000ff057424 */ /* 0x000fc800078e00ff */
[----:B------:R-:W-:Y:S05]  /*1570*/  RET.REL.NODEC R4 `(_Z21kernel_backward_substPKdRK9CSRMatrixPd) ;  /* 0xffffffe804a07950 */ /* 0x000fea0003c3ffff */
.L_x_12:
[----:B------:R-:W-:-:S00]  /*1580*/  BRA `(.L_x_12) ;  /* 0xfffffffc00fc7947 */ /* 0x000fc0000383ffff */
[----:B------:R-:W-:-:S00]  /*1590*/  NOP ;  /* 0x0000000000007918 */ /* 0x000fc00000000000 */
        /* <DEDUP_REMOVED lines=14> */
.L_x_26:


//--------------------- .text._Z20kernel_forward_substPKdRK9CSRMatrixPd --------------------------
	.section	.text._Z20kernel_forward_substPKdRK9CSRMatrixPd,"ax",@progbits
	.align	128
        .global         _Z20kernel_forward_substPKdRK9CSRMatrixPd
        .type           _Z20kernel_forward_substPKdRK9CSRMatrixPd,@function
        .size           _Z20kernel_forward_substPKdRK9CSRMatrixPd,(.L_x_27 - _Z20kernel_forward_substPKdRK9CSRMatrixPd)
        .other          _Z20kernel_forward_substPKdRK9CSRMatrixPd,@"STO_CUDA_ENTRY STV_DEFAULT"
_Z20kernel_forward_substPKdRK9CSRMatrixPd:
.text._Z20kernel_forward_substPKdRK9CSRMatrixPd:
[----:B------:R-:W-:Y:S08]  /*0000*/  LDC R1, c[0x0][0x37c] ;  /* 0x0000df00ff017b82 */ /* 0x000ff00000000800 */
[----:B------:R-:W0:Y:S01]  /*0010*/  LDC.64 R2, c[0x0][0x388] ;  /* 0x0000e200ff027b82 */ /* 0x000e220000000a00 */
[----:B------:R-:W0:Y:S02]  /*0020*/  LDCU.64 UR4, c[0x0][0x358] ;  /* 0x00006b00ff0477ac */ /* 0x000e240008000a00 */
[----:B0-----:R-:W2:Y:S02]  /*0030*/  LDG.E R0, desc[UR4][R2.64+0x18] ;  /* 0x0000180402007981 */ /* 0x001ea4000c1e1900 */
[----:B--2---:R-:W-:-:S13]  /*0040*/  ISETP.GE.AND P0, PT, R0, 0x1, PT ;  /* 0x000000010000780c */ /* 0x004fda0003f06270 */
[----:B------:R-:W-:Y:S05]  /*0050*/  @!P0 EXIT ;  /* 0x000000000000894d */ /* 0x000fea0003800000 */
[----:B------:R-:W-:-:S07]  /*0060*/  IMAD.MOV.U32 R3, RZ, RZ, RZ ;  /* 0x000000ffff037224 */ /* 0x000fce00078e00ff */
.L_x_19:
[----:B------:R-:W0:Y:S02]  /*0070*/  LDC.64 R6, c[0x0][0x388] ;  /* 0x0000e200ff067b82 */ /* 0x000e240000000a00 */
[----:B0-----:R-:W2:Y:S04]  /*0080*/  LDG.E.64 R4, desc[UR4][R6.64+0x10] ;  /* 0x0000100406047981 */ /* 0x001ea8000c1e1b00 */
[----:B------:R0:W5:Y:S01]  /*0090*/  LDG.E.64 R8, desc[UR4][R6.64] ;  /* 0x0000000406087981 */ /* 0x000162000c1e1b00 */
[----:B--2---:R-:W-:-:S05]  /*00a0*/  IMAD.WIDE.U32 R4, R3, 0x4, R4 ;  /* 0x0000000403047825 */ /* 0x004fca00078e0004 */
[----:B------:R-:W2:Y:S04]  /*00b0*/  LDG.E R11, desc[UR4][R4.64] ;  /* 0x00000004040b7981 */ /* 0x000ea8000c1e1900 */
[----:B------:R-:W2:Y:S01]  /*00c0*/  LDG.E R2, desc[UR4][R4.64+0x4] ;  /* 0x0000040404027981 */ /* 0x000ea2000c1e1900 */
[----:B------:R-:W-:Y:S02]  /*00d0*/  CS2R R14, SRZ ;  /* 0x00000000000e7805 */ /* 0x000fe4000001ff00 */
[----:B--2---:R-:W-:-:S13]  /*00e0*/  ISETP.GE.AND P0, PT, R11, R2, PT ;  /* 0x000000020b00720c */ /* 0x004fda0003f06270 */
[----:B0-----:R-:W-:Y:S05]  /*00f0*/  @P0 BRA `(.L_x_13) ;  /* 0x0000000c00200947 */ /* 0x001fea0003800000 */
[----:B------:R-:W5:Y:S01]  /*0100*/  LDG.E.64 R6, desc[UR4][R6.64+0x8] ;  /* 0x0000080406067981 */ /* 0x000f62000c1e1b00 */
[----:B------:R-:W-:Y:S01]  /*0110*/  IMAD.MOV.U32 R5, RZ, RZ, R11 ;  /* 0x000000ffff057224 */ /* 0x000fe200078e000b */
[----:B------:R-:W-:-:S04]  /*0120*/  CS2R R14, SRZ ;  /* 0x00000000000e7805 */ /* 0x000fc8000001ff00 */
[----:B------:R-:W-:-:S05]  /*0130*/  VIADDMNMX R4, R5, 0x1, R2, !PT ;  /* 0x0000000105047846 */ /* 0x000fca0007800102 */
[----:B------:R-:W-:Y:S01]  /*0140*/  IMAD.IADD R24, R4, 0x1, -R5 ;  /* 0x0000000104187824 */ /* 0x000fe200078e0a05 */
[----:B------:R-:W-:-:S04]  /*0150*/  IADD3 R4, PT, PT, R5, -R4, RZ ;  /* 0x8000000405047210 */ /* 0x000fc80007ffe0ff */
[----:B------:R-:W-:Y:S02]  /*0160*/  ISETP.GT.U32.AND P1, PT, R4, -0x10, PT ;  /* 0xfffffff00400780c */ /* 0x000fe40003f24070 */
[----:B------:R-:W-:-:S04]  /*0170*/  LOP3.LUT R25, R24, 0xf, RZ, 0xc0, !PT ;  /* 0x0000000f18197812 */ /* 0x000fc800078ec0ff */
[----:B------:R-:W-:-:S07]  /*0180*/  ISETP.NE.AND P0, PT, R25, RZ, PT ;  /* 0x000000ff1900720c */ /* 0x000fce0003f05270 */
[----:B------:R-:W-:Y:S06]  /*0190*/  @P1 BRA `(.L_x_14) ;  /* 0x0000000400681947 */ /* 0x000fec0003800000 */
[----:B------:R-:W-:Y:S02]  /*01a0*/  LOP3.LUT R4, R24, 0xfffffff0, RZ, 0xc0, !PT ;  /* 0xfffffff018047812 */ /* 0x000fe400078ec0ff */
[----:B------:R-:W-:-:S03]  /*01b0*/  CS2R R14, SRZ ;  /* 0x00000000000e7805 */ /* 0x000fc6000001ff00 */
[----:B------:R-:W-:-:S07]  /*01c0*/  IMAD.MOV R4, RZ, RZ, -R4 ;  /* 0x000000ffff047224 */ /* 0x000fce00078e0a04 */
.L_x_15:
        /* <DEDUP_REMOVED lines=9> */
[----:B--2---:R-:W-:-:S04]  /*0260*/  IMAD.WIDE R22, R23, 0x8, R16 ;  /* 0x0000000817167825 */ /* 0x004fc800078e0210 */
[----:B----4-:R-:W-:Y:S01]  /*0270*/  IMAD.WIDE R26, R27, 0x8, R16 ;  /* 0x000000081b1a7825 */ /* 0x010fe200078e0210 */
[----:B------:R-:W2:Y:S05]  /*0280*/  LDG.E R29, desc[UR4][R12.64+0xc] ;  /* 0x00000c040c1d7981 */ /* 0x000eaa000c1e1900 */
[----:B------:R-:W4:Y:S01]  /*0290*/  LDG.E.64 R26, desc[UR4][R26.64] ;  /* 0x000000041a1a7981 */ /* 0x000f22000c1e1b00 */
[----:B---3--:R-:W-:-:S03]  /*02a0*/  DFMA R20, R18, R20, R14 ;  /* 0x000000141214722b */ /* 0x008fc6000000000e */
[----:B------:R-:W3:Y:S04]  /*02b0*/  LDG.E.64 R18, desc[UR4][R10.64+0x8] ;  /* 0x000008040a127981 */ /* 0x000ee8000c1e1b00 */
[----:B------:R-:W3:Y:S01]  /*02c0*/  LDG.E.64 R14, desc[UR4][R22.64] ;  /* 0x00000004160e7981 */ /* 0x000ee2000c1e1b00 */
[----:B--2---:R-:W-:-:S03]  /*02d0*/  IMAD.WIDE R28, R29, 0x8, R16 ;  /* 0x000000081d1c7825 */ /* 0x004fc600078e0210 */
[----:B------:R-:W2:Y:S01]  /*02e0*/  LDG.E R23, desc[UR4][R12.64+0x10] ;  /* 0x000010040c177981 */ /* 0x000ea2000c1e1900 */
[----:B---3--:R-:W-:-:S03]  /*02f0*/  DFMA R14, R18, R14, R20 ;  /* 0x0000000e120e722b */ /* 0x008fc60000000014 */
[----:B------:R-:W4:Y:S04]  /*0300*/  LDG.E.64 R20, desc[UR4][R10.64+0x10] ;  /* 0x000010040a147981 */ /* 0x000f28000c1e1b00 */
[----:B------:R-:W3:Y:S01]  /*0310*/  LDG.E.64 R18, desc[UR4][R10.64+0x18] ;  /* 0x000018040a127981 */ /* 0x000ee2000c1e1b00 */
[----:B----4-:R-:W-:-:S03]  /*0320*/  DFMA R20, R20, R26, R14 ;  /* 0x0000001a1414722b */ /* 0x010fc6000000000e */
[----:B------:R-:W3:Y:S01]  /*0330*/  LDG.E.64 R14, desc[UR4][R28.64] ;  /* 0x000000041c0e7981 */ /* 0x000ee2000c1e1b00 */
[----:B--2---:R-:W-:-:S03]  /*0340*/  IMAD.WIDE R22, R23, 0x8, R16 ;  /* 0x0000000817167825 */ /* 0x004fc600078e0210 */
[----:B------:R-:W2:Y:S04]  /*0350*/  LDG.E R27, desc[UR4][R12.64+0x18] ;  /* 0x000018040c1b7981 */ /* 0x000ea8000c1e1900 */
[----:B------:R-:W4:Y:S04]  /*0360*/  LDG.E.64 R22, desc[UR4][R22.64] ;  /* 0x0000000416167981 */ /* 0x000f28000c1e1b00 */
[----:B------:R-:W2:Y:S01]  /*0370*/  LDG.E R29, desc[UR4][R12.64+0x1c] ;  /* 0x00001c040c1d7981 */ /* 0x000ea2000c1e1900 */
[----:B---3--:R-:W-:-:S03]  /*0380*/  DFMA R14, R18, R14, R20 ;  /* 0x0000000e120e722b */ /* 0x008fc60000000014 */
[----:B------:R-:W4:Y:S04]  /*0390*/  LDG.E.64 R20, desc[UR4][R10.64+0x20] ;  /* 0x000020040a147981 */ /* 0x000f28000c1e1b00 */
[----:B------:R-:W3:Y:S01]  /*03a0*/  LDG.E R19, desc[UR4][R12.64+0x14] ;  /* 0x000014040c137981 */ /* 0x000ee2000c1e1900 */
[----:B----4-:R-:W-:Y:S01]  /*03b0*/  DFMA R20, R20, R22, R14 ;  /* 0x000000161414722b */ /* 0x010fe2000000000e */
[--C-:B---3--:R-:W-:Y:S02]  /*03c0*/  IMAD.WIDE R22, R19, 0x8, R16.reuse ;  /* 0x0000000813167825 */ /* 0x108fe400078e0210 */
[----:B------:R-:W3:Y:S04]  /*03d0*/  LDG.E.64 R18, desc[UR4][R10.64+0x28] ;  /* 0x000028040a127981 */ /* 0x000ee8000c1e1b00 */
[----:B------:R-:W3:Y:S01]  /*03e0*/  LDG.E.64 R14, desc[UR4][R22.64] ;  /* 0x00000004160e7981 */ /* 0x000ee2000c1e1b00 */
[----:B--2---:R-:W-:-:S06]  /*03f0*/  IMAD.WIDE R26, R27, 0x8, R16 ;  /* 0x000000081b1a7825 */ /* 0x004fcc00078e0210 */
[----:B------:R-:W2:Y:S01]  /*0400*/  LDG.E.64 R26, desc[UR4][R26.64] ;  /* 0x000000041a1a7981 */ /* 0x000ea2000c1e1b00 */
[----:B------:R-:W-:-:S03]  /*0410*/  IMAD.WIDE R28, R29, 0x8, R16 ;  /* 0x000000081d1c7825 */ /* 0x000fc600078e0210 */
[----:B------:R-:W4:Y:S01]  /*0420*/  LDG.E R23, desc[UR4][R12.64+0x20] ;  /* 0x000020040c177981 */ /* 0x000f22000c1e1900 */
[----:B---3--:R-:W-:-:S03]  /*0430*/  DFMA R14, R18, R14, R20 ;  /* 0x0000000e120e722b */ /* 0x008fc60000000014 */
[----:B------:R-:W2:Y:S04]  /*0440*/  LDG.E.64 R20, desc[UR4][R10.64+0x30] ;  /* 0x000030040a147981 */ /* 0x000ea8000c1e1b00 */
[----:B------:R-:W3:Y:S01]  /*0450*/  LDG.E.64 R18, desc[UR4][R10.64+0x38] ;  /* 0x000038040a127981 */ /* 0x000ee2000c1e1b00 */
[----:B--2---:R-:W-:-:S03]  /*0460*/  DFMA R20, R20, R26, R14 ;  /* 0x0000001a1414722b */ /* 0x004fc6000000000e */
[----:B------:R-:W3:Y:S01]  /*0470*/  LDG.E.64 R14, desc[UR4][R28.64] ;  /* 0x000000041c0e7981 */ /* 0x000ee2000c1e1b00 */
[----:B----4-:R-:W-:-:S03]  /*0480*/  IMAD.WIDE R22, R23, 0x8, R16 ;  /* 0x0000000817167825 */ /* 0x010fc600078e0210 */
        /* <DEDUP_REMOVED lines=17> */
[----:B----4-:R-:W-:-:S03]  /*05a0*/  IMAD.WIDE R22, R23, 0x8, R16 ;  /* 0x0000000817167825 */ /* 0x010fc600078e0210 */
[----:B------:R-:W4:Y:S04]  /*05b0*/  LDG.E R29, desc[UR4][R12.64+0x3c] ;  /* 0x00003c040c1d7981 */ /* 0x000f28000c1e1900 */
[----:B------:R-:W4:Y:S01]  /*05c0*/  LDG.E.64 R22, desc[UR4][R22.64] ;  /* 0x0000000416167981 */ /* 0x000f22000c1e1b00 */
[----:B--2---:R-:W-:-:S03]  /*05d0*/  DFMA R14, R14, R26, R18 ;  /* 0x0000001a0e0e722b */ /* 0x004fc60000000012 */
[----:B------:R-:W3:Y:S04]  /*05e0*/  LDG.E.64 R18, desc[UR4][R10.64+0x58] ;  /* 0x000058040a127981 */ /* 0x000ee8000c1e1b00 */
[----:B------:R-:W2:Y:S01]  /*05f0*/  LDG.E R27, desc[UR4][R12.64+0x38] ;  /* 0x000038040c1b7981 */ /* 0x000ea2000c1e1900 */
[----:B---3--:R-:W-:-:S03]  /*0600*/  DFMA R14, R18, R20, R14 ;  /* 0x00000014120e722b */ /* 0x008fc6000000000e */
[----:B------:R-:W3:Y:S04]  /*0610*/  LDG.E R19, desc[UR4][R12.64+0x34] ;  /* 0x000034040c137981 */ /* 0x000ee8000c1e1900 */
[----:B------:R-:W4:Y:S01]  /*0620*/  LDG.E.64 R20, desc[UR4][R10.64+0x60] ;  /* 0x000060040a147981 */ /* 0x000f22000c1e1b00 */
[--C-:B---3--:R-:W-:Y:S01]  /*0630*/  IMAD.WIDE R18, R19, 0x8, R16.reuse ;  /* 0x0000000813127825 */ /* 0x108fe200078e0210 */
[----:B----4-:R-:W-:Y:S02]  /*0640*/  DFMA R20, R20, R22, R14 ;  /* 0x000000161414722b */ /* 0x010fe4000000000e */
[----:B------:R-:W3:Y:S04]  /*0650*/  LDG.E.64 R14, desc[UR4][R10.64+0x68] ;  /* 0x000068040a0e7981 */ /* 0x000ee8000c1e1b00 */
[----:B------:R-:W3:Y:S01]  /*0660*/  LDG.E.64 R18, desc[UR4][R18.64] ;  /* 0x0000000412127981 */ /* 0x000ee2000c1e1b00 */
[----:B--2---:R-:W-:-:S04]  /*0670*/  IMAD.WIDE R26, R27, 0x8, R16 ;  /* 0x000000081b1a7825 */ /* 0x004fc800078e0210 */
[----:B------:R-:W-:Y:S02]  /*0680*/  IMAD.WIDE R16, R29, 0x8, R16 ;  /* 0x000000081d107825 */ /* 0x000fe400078e0210 */
[----:B------:R-:W2:Y:S04]  /*0690*/  LDG.E.64 R26, desc[UR4][R26.64] ;  /* 0x000000041a1a7981 */ /* 0x000ea8000c1e1b00 */
[----:B------:R-:W4:Y:S01]  /*06a0*/  LDG.E.64 R16, desc[UR4][R16.64] ;  /* 0x0000000410107981 */ /* 0x000f22000c1e1b00 */
[----:B---3--:R-:W-:-:S03]  /*06b0*/  DFMA R14, R14, R18, R20 ;  /* 0x000000120e0e722b */ /* 0x008fc60000000014 */
[----:B------:R-:W2:Y:S04]  /*06c0*/  LDG.E.64 R18, desc[UR4][R10.64+0x70] ;  /* 0x000070040a127981 */ /* 0x000ea8000c1e1b00 */
[----:B------:R-:W4:Y:S01]  /*06d0*/  LDG.E.64 R20, desc[UR4][R10.64+0x78] ;  /* 0x000078040a147981 */ /* 0x000f22000c1e1b00 */
[----:B------:R-:W-:-:S05]  /*06e0*/  VIADD R4, R4, 0x10 ;  /* 0x0000001004047836 */ /* 0x000fca0000000000 */
[----:B------:R-:W-:Y:S01]  /*06f0*/  ISETP.NE.AND P1, PT, R4, RZ, PT ;  /* 0x000000ff0400720c */ /* 0x000fe20003f25270 */
[----:B------:R-:W-:Y:S01]  /*0700*/  VIADD R5, R5, 0x10 ;  /* 0x0000001005057836 */ /* 0x000fe20000000000 */
[----:B--2---:R-:W-:-:S08]  /*0710*/  DFMA R14, R18, R26, R14 ;  /* 0x0000001a120e722b */ /* 0x004fd0000000000e */
[----:B----4-:R-:W-:-:S03]  /*0720*/  DFMA R14, R20, R16, R14 ;  /* 0x00000010140e722b */ /* 0x010fc6000000000e */
[----:B------:R-:W-:Y:S08]  /*0730*/  @P1 BRA `(.L_x_15) ;  /* 0xfffffff800a41947 */ /* 0x000ff0000383ffff */
.L_x_14:
        /* <DEDUP_REMOVED lines=49> */
.L_x_16:
        /* <DEDUP_REMOVED lines=22> */
[----:B------:R-:W4:Y:S04]  /*0bb0*/  LDG.E.64 R26, desc[UR4][R10.64+0x18] ;  /* 0x000018040a1a7981 */ /* 0x000f28000c1e1b00 */
[----:B------:R-:W3:Y:S04]  /*0bc0*/  LDG.E.64 R22, desc[UR4][R22.64] ;  /* 0x0000000416167981 */ /* 0x000ee8000c1e1b00 */
[----:B------:R-:W4:Y:S01]  /*0bd0*/  LDG.E.64 R12, desc[UR4][R12.64] ;  /* 0x000000040c0c7981 */ /* 0x000f22000c1e1b00 */
[----:B--2---:R-:W-:Y:S01]  /*0be0*/  DFMA R14, R16, R18, R14 ;  /* 0x00000012100e722b */ /* 0x004fe2000000000e */
[----:B------:R-:W-:-:S07]  /*0bf0*/  VIADD R5, R5, 0x4 ;  /* 0x0000000405057836 */ /* 0x000fce0000000000 */
[----:B---3--:R-:W-:-:S08]  /*0c00*/  DFMA R14, R20, R22, R14 ;  /* 0x00000016140e722b */ /* 0x008fd0000000000e */
[----:B----4-:R-:W-:-:S11]  /*0c10*/  DFMA R14, R26, R12, R14 ;  /* 0x0000000c1a0e722b */ /* 0x010fd6000000000e */
.L_x_17:
        /* <DEDUP_REMOVED lines=22> */
.L_x_13:
        /* <DEDUP_REMOVED lines=21> */
[----:B------:R-:W-:Y:S05]  /*0ed0*/  CALL.REL.NOINC `($__internal_1_$__cuda_sm20_div_rn_f64_full) ;  /* 0x0000000000247944 */ /* 0x000fea0003c00000 */
[----:B------:R-:W-:Y:S01]  /*0ee0*/  IMAD.MOV.U32 R4, RZ, RZ, R14 ;  /* 0x000000ffff047224 */ /* 0x000fe200078e000e */
[----:B------:R-:W-:-:S07]  /*0ef0*/  MOV R5, R15 ;  /* 0x0000000f00057202 */ /* 0x000fce0000000f00 */
.L_x_18:
[----:B------:R-:W0:Y:S02]  /*0f00*/  LDC.64 R6, c[0x0][0x390] ;  /* 0x0000e400ff067b82 */ /* 0x000e240000000a00 */
[----:B0-----:R-:W-:-:S04]  /*0f10*/  IMAD.WIDE.U32 R6, R3, 0x8, R6 ;  /* 0x0000000803067825 */ /* 0x001fc800078e0006 */
[----:B------:R-:W-:Y:S01]  /*0f20*/  VIADD R3, R3, 0x1 ;  /* 0x0000000103037836 */ /* 0x000fe20000000000 */
[----:B------:R0:W-:Y:S04]  /*0f30*/  STG.E.64 desc[UR4][R6.64], R4 ;  /* 0x0000000406007986 */ /* 0x0001e8000c101b04 */
[----:B------:R-:W-:-:S13]  /*0f40*/  ISETP.NE.AND P0, PT, R3, R0, PT ;  /* 0x000000000300720c */ /* 0x000fda0003f05270 */
[----:B0-----:R-:W-:Y:S05]  /*0f50*/  @P0 BRA `(.L_x_19) ;  /* 0xfffffff000440947 */ /* 0x001fea000383ffff */
[----:B------:R-:W-:Y:S05]  /*0f60*/  EXIT ;  /* 0x000000000000794d */ /* 0x000fea0003800000 */
        .weak           $__internal_1_$__cuda_sm20_div_rn_f64_full
        .type           $__internal_1_$__cuda_sm20_div_rn_f64_full,@function
        .size           $__internal_1_$__cuda_sm20_div_rn_f64_full,(.L_x_27 - $__internal_1_$__cuda_sm20_div_rn_f64_full)
$__internal_1_$__cuda_sm20_div_rn_f64_full:
        /* <DEDUP_REMOVED lines=30> */
.L_x_20:
        /* <DEDUP_REMOVED lines=37> */
.L_x_21:
        /* <DEDUP_REMOVED lines=16> */
.L_x_24:
[----:B------:R-:W-:Y:S01]  /*14a0*/  LOP3.LUT R15, R7, 0x80000, RZ, 0xfc, !PT ;  /* 0x00080000070f7812 */ /* 0x000fe200078efcff */
[----:B------:R-:W-:Y:S01]  /*14b0*/  IMAD.MOV.U32 R14, RZ, RZ, R6 ;  /* 0x000000ffff0e7224 */ /* 0x000fe200078e0006 */
[----:B------:R-:W-:Y:S06]  /*14c0*/  BRA `(.L_x_22) ;  /* 0x0000000000087947 */ /* 0x000fec0003800000 */
.L_x_23:
[----:B------:R-:W-:Y:S01]  /*14d0*/  LOP3.LUT R15, R9, 0x80000, RZ, 0xfc, !PT ;  /* 0x00080000090f7812 */ /* 0x000fe200078efcff */
[----:B------:R-:W-:-:S07]  /*14e0*/  IMAD.MOV.U32 R14, RZ, RZ, R8 ;  /* 0x000000ffff0e7224 */ /* 0x000fce00078e0008 */
.L_x_22:
[----:B------:R-:W-:Y:S01]  /*14f0*/  MOV R4, R2 ;  /* 0x0000000200047202 */ /* 0x000fe20000000f00 */
[----:B------:R-:W-:-:S04]  /*1500*/  IMAD.MOV.U32 R5, RZ, RZ, 0x0 ;  /* 0x00000000ff057424 */ /* 0x000fc800078e00ff */
[----:B------:R-:W-:Y:S05]  /*1510*/  RET.REL.NODEC R4 `(_Z20kernel_forward_substPKdRK9CSRMatrixPd) ;  /* 0xffffffe804b87950 */ /* 0x000fea0003c3ffff */
.L_x_25:
        /* <DEDUP_REMOVED lines=14> */
.L_x_27:


//--------------------- .nv.shared.reserved.0     --------------------------
	.section	.nv.shared.reserved.0,"aw",@nobits
	.weak		__nv_reservedSMEM_offset_0_alias
	.size		__nv_reservedSMEM_offset_0_alias, 0, 64
	.other		__nv_reservedSMEM_offset_0_alias,@"STO_CUDA_RESERVED_SHARED STV_DEFAULT"
__nv_reservedSMEM_offset_0_alias:
	.zero		0
	.zero		64


//--------------------- .nv.constant0._Z21kernel_backward_substPKdRK9CSRMatrixPd --------------------------
	.section	.nv.constant0._Z21kernel_backward_substPKdRK9CSRMatrixPd,"a",@progbits
	.sectionflags	@""
	.align	4
.nv.constant0._Z21kernel_backward_substPKdRK9CSRMatrixPd:
	.zero		920


//--------------------- .nv.constant0._Z20kernel_forward_substPKdRK9CSRMatrixPd --------------------------
	.section	.nv.constant0._Z20kernel_forward_substPKdRK9CSRMatrixPd,"a",@progbits
	.sectionflags	@""
	.align	4
.nv.constant0._Z20kernel_forward_substPKdRK9CSRMatrixPd:
	.zero		920


//--------------------- SYMBOLS --------------------------

	.type		.nv.reservedSmem.offset0,@object
	.size		.nv.reservedSmem.offset0,0x4
